//
// Generated by NVIDIA NVVM Compiler
//
// Compiler Build ID: CL-36424714
// Cuda compilation tools, release 13.0, V13.0.88
// Based on NVVM 20.0.0
//

.version 9.0
.target sm_100
.address_size 64

	// .globl	_Z23waller_attention_kernelPKfS0_S0_Pfiif

.visible .entry _Z23waller_attention_kernelPKfS0_S0_Pfiif(
	.param .u64 .ptr .align 1 _Z23waller_attention_kernelPKfS0_S0_Pfiif_param_0,
	.param .u64 .ptr .align 1 _Z23waller_attention_kernelPKfS0_S0_Pfiif_param_1,
	.param .u64 .ptr .align 1 _Z23waller_attention_kernelPKfS0_S0_Pfiif_param_2,
	.param .u64 .ptr .align 1 _Z23waller_attention_kernelPKfS0_S0_Pfiif_param_3,
	.param .u32 _Z23waller_attention_kernelPKfS0_S0_Pfiif_param_4,
	.param .u32 _Z23waller_attention_kernelPKfS0_S0_Pfiif_param_5,
	.param .f32 _Z23waller_attention_kernelPKfS0_S0_Pfiif_param_6
)
{
	.reg .pred 	%p<19>;
	.reg .b32 	%r<57>;
	.reg .b32 	%f<156>;
	.reg .b64 	%rd<66>;

	ld.param.u64 	%rd15, [_Z23waller_attention_kernelPKfS0_S0_Pfiif_param_0];
	ld.param.u64 	%rd16, [_Z23waller_attention_kernelPKfS0_S0_Pfiif_param_1];
	ld.param.u64 	%rd14, [_Z23waller_attention_kernelPKfS0_S0_Pfiif_param_2];
	ld.param.u64 	%rd17, [_Z23waller_attention_kernelPKfS0_S0_Pfiif_param_3];
	ld.param.u32 	%r31, [_Z23waller_attention_kernelPKfS0_S0_Pfiif_param_4];
	ld.param.u32 	%r30, [_Z23waller_attention_kernelPKfS0_S0_Pfiif_param_5];
	ld.param.f32 	%f21, [_Z23waller_attention_kernelPKfS0_S0_Pfiif_param_6];
	cvta.to.global.u64 	%rd1, %rd16;
	cvta.to.global.u64 	%rd2, %rd15;
	cvta.to.global.u64 	%rd3, %rd17;
	mov.u32 	%r1, %ctaid.x;
	setp.ge.s32 	%p1, %r1, %r31;
	@%p1 bra 	$L__BB0_25;
	mul.lo.s32 	%r2, %r30, %r1;
	mov.u32 	%r56, %tid.x;
	setp.ge.s32 	%p2, %r56, %r30;
	@%p2 bra 	$L__BB0_4;
	mov.u32 	%r4, %ntid.x;
	mov.u32 	%r49, %r56;
$L__BB0_3:
	add.s32 	%r32, %r49, %r2;
	mul.wide.s32 	%rd18, %r32, 4;
	add.s64 	%rd19, %rd3, %rd18;
	mov.b32 	%r33, 0;
	st.global.u32 	[%rd19], %r33;
	add.s32 	%r49, %r49, %r4;
	setp.lt.s32 	%p3, %r49, %r30;
	@%p3 bra 	$L__BB0_3;
$L__BB0_4:
	bar.sync 	0;
	mov.u32 	%r7, %ntid.x;
	and.b32  	%r8, %r30, 15;
	add.s32 	%r9, %r8, -1;
	and.b32  	%r10, %r30, 7;
	add.s32 	%r11, %r10, -1;
	and.b32  	%r12, %r30, 2147483632;
	and.b32  	%r13, %r30, 3;
	neg.s32 	%r14, %r12;
	cvt.u64.u32 	%rd4, %r2;
	mul.wide.u32 	%rd20, %r2, 4;
	add.s64 	%rd21, %rd20, %rd2;
	add.s64 	%rd5, %rd21, 32;
	cvta.to.global.u64 	%rd6, %rd14;
	mov.f32 	%f147, 0fFF800000;
	mov.f32 	%f146, 0f00000000;
	mov.b32 	%r50, 0;
$L__BB0_5:
	setp.lt.s32 	%p4, %r30, 1;
	mov.f32 	%f155, 0f00000000;
	@%p4 bra 	$L__BB0_19;
	setp.lt.u32 	%p5, %r30, 16;
	mul.lo.s32 	%r16, %r50, %r30;
	mov.f32 	%f155, 0f00000000;
	mov.b32 	%r53, 0;
	@%p5 bra 	$L__BB0_9;
	mul.wide.u32 	%rd22, %r16, 4;
	add.s64 	%rd23, %rd1, %rd22;
	add.s64 	%rd64, %rd23, 32;
	mov.f32 	%f155, 0f00000000;
	mov.u64 	%rd65, %rd5;
	mov.u32 	%r51, %r14;
$L__BB0_8:
	.pragma "nounroll";
	ld.global.nc.f32 	%f28, [%rd65+-32];
	ld.global.nc.f32 	%f29, [%rd64+-32];
	fma.rn.f32 	%f30, %f28, %f29, %f155;
	ld.global.nc.f32 	%f31, [%rd65+-28];
	ld.global.nc.f32 	%f32, [%rd64+-28];
	fma.rn.f32 	%f33, %f31, %f32, %f30;
	ld.global.nc.f32 	%f34, [%rd65+-24];
	ld.global.nc.f32 	%f35, [%rd64+-24];
	fma.rn.f32 	%f36, %f34, %f35, %f33;
	ld.global.nc.f32 	%f37, [%rd65+-20];
	ld.global.nc.f32 	%f38, [%rd64+-20];
	fma.rn.f32 	%f39, %f37, %f38, %f36;
	ld.global.nc.f32 	%f40, [%rd65+-16];
	ld.global.nc.f32 	%f41, [%rd64+-16];
	fma.rn.f32 	%f42, %f40, %f41, %f39;
	ld.global.nc.f32 	%f43, [%rd65+-12];
	ld.global.nc.f32 	%f44, [%rd64+-12];
	fma.rn.f32 	%f45, %f43, %f44, %f42;
	ld.global.nc.f32 	%f46, [%rd65+-8];
	ld.global.nc.f32 	%f47, [%rd64+-8];
	fma.rn.f32 	%f48, %f46, %f47, %f45;
	ld.global.nc.f32 	%f49, [%rd65+-4];
	ld.global.nc.f32 	%f50, [%rd64+-4];
	fma.rn.f32 	%f51, %f49, %f50, %f48;
	ld.global.nc.f32 	%f52, [%rd65];
	ld.global.nc.f32 	%f53, [%rd64];
	fma.rn.f32 	%f54, %f52, %f53, %f51;
	ld.global.nc.f32 	%f55, [%rd65+4];
	ld.global.nc.f32 	%f56, [%rd64+4];
	fma.rn.f32 	%f57, %f55, %f56, %f54;
	ld.global.nc.f32 	%f58, [%rd65+8];
	ld.global.nc.f32 	%f59, [%rd64+8];
	fma.rn.f32 	%f60, %f58, %f59, %f57;
	ld.global.nc.f32 	%f61, [%rd65+12];
	ld.global.nc.f32 	%f62, [%rd64+12];
	fma.rn.f32 	%f63, %f61, %f62, %f60;
	ld.global.nc.f32 	%f64, [%rd65+16];
	ld.global.nc.f32 	%f65, [%rd64+16];
	fma.rn.f32 	%f66, %f64, %f65, %f63;
	ld.global.nc.f32 	%f67, [%rd65+20];
	ld.global.nc.f32 	%f68, [%rd64+20];
	fma.rn.f32 	%f69, %f67, %f68, %f66;
	ld.global.nc.f32 	%f70, [%rd65+24];
	ld.global.nc.f32 	%f71, [%rd64+24];
	fma.rn.f32 	%f72, %f70, %f71, %f69;
	ld.global.nc.f32 	%f73, [%rd65+28];
	ld.global.nc.f32 	%f74, [%rd64+28];
	fma.rn.f32 	%f155, %f73, %f74, %f72;
	add.s32 	%r51, %r51, 16;
	add.s64 	%rd65, %rd65, 64;
	add.s64 	%rd64, %rd64, 64;
	setp.ne.s32 	%p6, %r51, 0;
	mov.u32 	%r53, %r12;
	@%p6 bra 	$L__BB0_8;
$L__BB0_9:
	setp.eq.s32 	%p7, %r8, 0;
	@%p7 bra 	$L__BB0_19;
	setp.lt.u32 	%p8, %r9, 7;
	@%p8 bra 	$L__BB0_12;
	add.s32 	%r36, %r53, %r2;
	mul.wide.u32 	%rd24, %r36, 4;
	add.s64 	%rd25, %rd2, %rd24;
	ld.global.nc.f32 	%f76, [%rd25];
	add.s32 	%r37, %r53, %r16;
	mul.wide.u32 	%rd26, %r37, 4;
	add.s64 	%rd27, %rd1, %rd26;
	ld.global.nc.f32 	%f77, [%rd27];
	fma.rn.f32 	%f78, %f76, %f77, %f155;
	cvt.u64.u32 	%rd28, %r53;
	add.s64 	%rd29, %rd28, %rd4;
	shl.b64 	%rd30, %rd29, 2;
	add.s64 	%rd31, %rd2, %rd30;
	ld.global.nc.f32 	%f79, [%rd31+4];
	cvt.u64.u32 	%rd32, %r16;
	add.s64 	%rd33, %rd28, %rd32;
	shl.b64 	%rd34, %rd33, 2;
	add.s64 	%rd35, %rd1, %rd34;
	ld.global.nc.f32 	%f80, [%rd35+4];
	fma.rn.f32 	%f81, %f79, %f80, %f78;
	ld.global.nc.f32 	%f82, [%rd31+8];
	ld.global.nc.f32 	%f83, [%rd35+8];
	fma.rn.f32 	%f84, %f82, %f83, %f81;
	ld.global.nc.f32 	%f85, [%rd31+12];
	ld.global.nc.f32 	%f86, [%rd35+12];
	fma.rn.f32 	%f87, %f85, %f86, %f84;
	ld.global.nc.f32 	%f88, [%rd31+16];
	ld.global.nc.f32 	%f89, [%rd35+16];
	fma.rn.f32 	%f90, %f88, %f89, %f87;
	ld.global.nc.f32 	%f91, [%rd31+20];
	ld.global.nc.f32 	%f92, [%rd35+20];
	fma.rn.f32 	%f93, %f91, %f92, %f90;
	ld.global.nc.f32 	%f94, [%rd31+24];
	ld.global.nc.f32 	%f95, [%rd35+24];
	fma.rn.f32 	%f96, %f94, %f95, %f93;
	ld.global.nc.f32 	%f97, [%rd31+28];
	ld.global.nc.f32 	%f98, [%rd35+28];
	fma.rn.f32 	%f155, %f97, %f98, %f96;
	add.s32 	%r53, %r53, 8;
$L__BB0_12:
	setp.eq.s32 	%p9, %r10, 0;
	@%p9 bra 	$L__BB0_19;
	setp.lt.u32 	%p10, %r11, 3;
	@%p10 bra 	$L__BB0_15;
	add.s32 	%r38, %r53, %r2;
	mul.wide.u32 	%rd36, %r38, 4;
	add.s64 	%rd37, %rd2, %rd36;
	ld.global.nc.f32 	%f100, [%rd37];
	add.s32 	%r39, %r53, %r16;
	mul.wide.u32 	%rd38, %r39, 4;
	add.s64 	%rd39, %rd1, %rd38;
	ld.global.nc.f32 	%f101, [%rd39];
	fma.rn.f32 	%f102, %f100, %f101, %f155;
	cvt.u64.u32 	%rd40, %r53;
	add.s64 	%rd41, %rd40, %rd4;
	shl.b64 	%rd42, %rd41, 2;
	add.s64 	%rd43, %rd2, %rd42;
	ld.global.nc.f32 	%f103, [%rd43+4];
	cvt.u64.u32 	%rd44, %r16;
	add.s64 	%rd45, %rd40, %rd44;
	shl.b64 	%rd46, %rd45, 2;
	add.s64 	%rd47, %rd1, %rd46;
	ld.global.nc.f32 	%f104, [%rd47+4];
	fma.rn.f32 	%f105, %f103, %f104, %f102;
	ld.global.nc.f32 	%f106, [%rd43+8];
	ld.global.nc.f32 	%f107, [%rd47+8];
	fma.rn.f32 	%f108, %f106, %f107, %f105;
	ld.global.nc.f32 	%f109, [%rd43+12];
	ld.global.nc.f32 	%f110, [%rd47+12];
	fma.rn.f32 	%f155, %f109, %f110, %f108;
	add.s32 	%r53, %r53, 4;
$L__BB0_15:
	setp.eq.s32 	%p11, %r13, 0;
	@%p11 bra 	$L__BB0_19;
	setp.eq.s32 	%p12, %r13, 1;
	add.s32 	%r40, %r53, %r2;
	mul.wide.u32 	%rd48, %r40, 4;
	add.s64 	%rd49, %rd2, %rd48;
	ld.global.nc.f32 	%f111, [%rd49];
	add.s32 	%r41, %r53, %r16;
	mul.wide.u32 	%rd50, %r41, 4;
	add.s64 	%rd51, %rd1, %rd50;
	ld.global.nc.f32 	%f112, [%rd51];
	fma.rn.f32 	%f155, %f111, %f112, %f155;
	@%p12 bra 	$L__BB0_19;
	setp.eq.s32 	%p13, %r13, 2;
	cvt.u64.u32 	%rd52, %r53;
	add.s64 	%rd53, %rd52, %rd4;
	shl.b64 	%rd54, %rd53, 2;
	add.s64 	%rd12, %rd2, %rd54;
	ld.global.nc.f32 	%f113, [%rd12+4];
	cvt.u64.u32 	%rd55, %r16;
	add.s64 	%rd56, %rd52, %rd55;
	shl.b64 	%rd57, %rd56, 2;
	add.s64 	%rd13, %rd1, %rd57;
	ld.global.nc.f32 	%f114, [%rd13+4];
	fma.rn.f32 	%f155, %f113, %f114, %f155;
	@%p13 bra 	$L__BB0_19;
	ld.global.nc.f32 	%f115, [%rd12+8];
	ld.global.nc.f32 	%f116, [%rd13+8];
	fma.rn.f32 	%f155, %f115, %f116, %f155;
$L__BB0_19:
	setp.ge.s32 	%p14, %r56, %r30;
	mul.f32 	%f117, %f21, %f155;
	max.f32 	%f17, %f147, %f117;
	sub.f32 	%f118, %f147, %f17;
	fma.rn.f32 	%f119, %f118, 0f3BBB989D, 0f3F000000;
	cvt.sat.f32.f32 	%f120, %f119;
	mov.f32 	%f121, 0f4B400001;
	mov.f32 	%f122, 0f437C0000;
	fma.rm.f32 	%f123, %f120, %f122, %f121;
	add.f32 	%f124, %f123, 0fCB40007F;
	neg.f32 	%f125, %f124;
	fma.rn.f32 	%f126, %f118, 0f3FB8AA3B, %f125;
	fma.rn.f32 	%f127, %f118, 0f32A57060, %f126;
	mov.b32 	%r42, %f123;
	shl.b32 	%r43, %r42, 23;
	mov.b32 	%f128, %r43;
	ex2.approx.ftz.f32 	%f129, %f127;
	mul.f32 	%f18, %f129, %f128;
	sub.f32 	%f130, %f117, %f17;
	fma.rn.f32 	%f131, %f130, 0f3BBB989D, 0f3F000000;
	cvt.sat.f32.f32 	%f132, %f131;
	fma.rm.f32 	%f133, %f132, %f122, %f121;
	add.f32 	%f134, %f133, 0fCB40007F;
	neg.f32 	%f135, %f134;
	fma.rn.f32 	%f136, %f130, 0f3FB8AA3B, %f135;
	fma.rn.f32 	%f137, %f130, 0f32A57060, %f136;
	mov.b32 	%r44, %f133;
	shl.b32 	%r45, %r44, 23;
	mov.b32 	%f138, %r45;
	ex2.approx.ftz.f32 	%f139, %f137;
	mul.f32 	%f19, %f139, %f138;
	fma.rn.f32 	%f146, %f146, %f18, %f19;
	@%p14 bra 	$L__BB0_22;
	mul.lo.s32 	%r24, %r50, %r30;
	mov.u32 	%r55, %r56;
$L__BB0_21:
	add.s32 	%r46, %r55, %r2;
	mul.wide.s32 	%rd58, %r46, 4;
	add.s64 	%rd59, %rd3, %rd58;
	ld.global.f32 	%f140, [%rd59];
	add.s32 	%r47, %r55, %r24;
	mul.wide.s32 	%rd60, %r47, 4;
	add.s64 	%rd61, %rd6, %rd60;
	ld.global.nc.f32 	%f141, [%rd61];
	mul.f32 	%f142, %f19, %f141;
	fma.rn.f32 	%f143, %f18, %f140, %f142;
	st.global.f32 	[%rd59], %f143;
	add.s32 	%r55, %r55, %r7;
	setp.lt.s32 	%p15, %r55, %r30;
	@%p15 bra 	$L__BB0_21;
$L__BB0_22:
	bar.sync 	0;
	add.s32 	%r27, %r50, 1;
	setp.eq.s32 	%p16, %r50, %r1;
	mov.u32 	%r50, %r27;
	mov.f32 	%f147, %f17;
	@%p16 bra 	$L__BB0_23;
	bra.uni 	$L__BB0_5;
$L__BB0_23:
	setp.ge.s32 	%p17, %r56, %r30;
	@%p17 bra 	$L__BB0_25;
$L__BB0_24:
	add.s32 	%r48, %r56, %r2;
	mul.wide.s32 	%rd62, %r48, 4;
	add.s64 	%rd63, %rd3, %rd62;
	ld.global.f32 	%f144, [%rd63];
	div.rn.f32 	%f145, %f144, %f146;
	st.global.f32 	[%rd63], %f145;
	add.s32 	%r56, %r56, %r7;
	setp.lt.s32 	%p18, %r56, %r30;
	@%p18 bra 	$L__BB0_24;
$L__BB0_25:
	ret;

}


// ===== COMPILED SASS (sm_100) =====

	.target	sm_100

	.elftype	@"ET_EXEC"


//--------------------- .note.nv.tkinfo           --------------------------
	.section	.note.nv.tkinfo,"",@"SHT_NOTE"
	.sectionflags	@"SHF_NOTE_NV_TKINFO"
	.tkinfo
        /*0018*/ 	.word	0x00000002
        /*0030*/ 	.string	""
        /*0030*/ 	.string	"ptxas"
        /*0030*/ 	.string	"Cuda compilation tools, release 13.0, V13.0.88"
        /*0030*/ 	.string	"Build cuda_13.0.r13.0/compiler.36424714_0"
        /*0030*/ 	.string	"-arch sm_100 -m 64 "



//--------------------- .note.nv.cuinfo           --------------------------
	.section	.note.nv.cuinfo,"",@"SHT_NOTE"
	.sectionflags	@"SHF_NOTE_NV_CUINFO"
        /*0018*/ 	.short	0x0002
        /*001a*/ 	.short	0x0064
        /*001c*/ 	.short	0x0082
	.zero		2


//--------------------- .nv.info                  --------------------------
	.section	.nv.info,"",@"SHT_CUDA_INFO"
	.align	4


	//----- nvinfo : EIATTR_REGCOUNT
	.align		4
        /*0000*/ 	.byte	0x04, 0x2f
        /*0002*/ 	.short	(.L_1 - .L_0)
	.align		4
.L_0:
        /*0004*/ 	.word	index@(_Z23waller_attention_kernelPKfS0_S0_Pfiif)
        /*0008*/ 	.word	0x00000020


	//----- nvinfo : EIATTR_FRAME_SIZE
	.align		4
.L_1:
        /*000c*/ 	.byte	0x04, 0x11
        /*000e*/ 	.short	(.L_3 - .L_2)
	.align		4
.L_2:
        /*0010*/ 	.word	index@($__internal_0_$__cuda_sm3x_div_rn_noftz_f32_slowpath)
        /*0014*/ 	.word	0x00000000


	//----- nvinfo : EIATTR_FRAME_SIZE
	.align		4
.L_3:
        /*0018*/ 	.byte	0x04, 0x11
        /*001a*/ 	.short	(.L_5 - .L_4)
	.align		4
.L_4:
        /*001c*/ 	.word	index@(_Z23waller_attention_kernelPKfS0_S0_Pfiif)
        /*0020*/ 	.word	0x00000000


	//----- nvinfo : EIATTR_MIN_STACK_SIZE
	.align		4
.L_5:
        /*0024*/ 	.byte	0x04, 0x12
        /*0026*/ 	.short	(.L_7 - .L_6)
	.align		4
.L_6:
        /*0028*/ 	.word	index@(_Z23waller_attention_kernelPKfS0_S0_Pfiif)
        /*002c*/ 	.word	0x00000000
.L_7:


//--------------------- .nv.compat                --------------------------
	.section	.nv.compat,"",@"SHT_CUDA_COMPAT_INFO"
	.align	4
        /*0000*/ 	.byte	0x02, 0x09, 0x00, 0x00, 0x02, 0x02, 0x01, 0x00, 0x02, 0x05, 0x05, 0x00, 0x03, 0x07, 0x01, 0x01
        /*0010*/ 	.byte	0x02, 0x03, 0x00, 0x00, 0x02, 0x06, 0x01, 0x00, 0x04, 0x0b, 0x08, 0x00, 0x01, 0x00, 0x00, 0x00
        /*0020*/ 	.byte	0x00, 0x00, 0x00, 0x00


//--------------------- .nv.info._Z23waller_attention_kernelPKfS0_S0_Pfiif --------------------------
	.section	.nv.info._Z23waller_attention_kernelPKfS0_S0_Pfiif,"",@"SHT_CUDA_INFO"
	.sectionflags	@""
	.align	4


	//----- nvinfo : EIATTR_CUDA_API_VERSION
	.align		4
        /*0000*/ 	.byte	0x04, 0x37
        /*0002*/ 	.short	(.L_9 - .L_8)
.L_8:
        /*0004*/ 	.word	0x00000082


	//----- nvinfo : EIATTR_KPARAM_INFO
	.align		4
.L_9:
        /*0008*/ 	.byte	0x04, 0x17
        /*000a*/ 	.short	(.L_11 - .L_10)
.L_10:
        /*000c*/ 	.word	0x00000000
        /*0010*/ 	.short	0x0006
        /*0012*/ 	.short	0x0028
        /*0014*/ 	.byte	0x00, 0xf0, 0x11, 0x00


	//----- nvinfo : EIATTR_KPARAM_INFO
	.align		4
.L_11:
        /*0018*/ 	.byte	0x04, 0x17
        /*001a*/ 	.short	(.L_13 - .L_12)
.L_12:
        /*001c*/ 	.word	0x00000000
        /*0020*/ 	.short	0x0005
        /*0022*/ 	.short	0x0024
        /*0024*/ 	.byte	0x00, 0xf0, 0x11, 0x00


	//----- nvinfo : EIATTR_KPARAM_INFO
	.align		4
.L_13:
        /*0028*/ 	.byte	0x04, 0x17
        /*002a*/ 	.short	(.L_15 - .L_14)
.L_14:
        /*002c*/ 	.word	0x00000000
        /*0030*/ 	.short	0x0004
        /*0032*/ 	.short	0x0020
        /*0034*/ 	.byte	0x00, 0xf0, 0x11, 0x00


	//----- nvinfo : EIATTR_KPARAM_INFO
	.align		4
.L_15:
        /*0038*/ 	.byte	0x04, 0x17
        /*003a*/ 	.short	(.L_17 - .L_16)
.L_16:
        /*003c*/ 	.word	0x00000000
        /*0040*/ 	.short	0x0003
        /*0042*/ 	.short	0x0018
        /*0044*/ 	.byte	0x00, 0xf5, 0x21, 0x00


	//----- nvinfo : EIATTR_KPARAM_INFO
	.align		4
.L_17:
        /*0048*/ 	.byte	0x04, 0x17
        /*004a*/ 	.short	(.L_19 - .L_18)
.L_18:
        /*004c*/ 	.word	0x00000000
        /*0050*/ 	.short	0x0002
        /*0052*/ 	.short	0x0010
        /*0054*/ 	.byte	0x00, 0xf5, 0x21, 0x00


	//----- nvinfo : EIATTR_KPARAM_INFO
	.align		4
.L_19:
        /*0058*/ 	.byte	0x04, 0x17
        /*005a*/ 	.short	(.L_21 - .L_20)
.L_20:
        /*005c*/ 	.word	0x00000000
        /*0060*/ 	.short	0x0001
        /*0062*/ 	.short	0x0008
        /*0064*/ 	.byte	0x00, 0xf5, 0x21, 0x00


	//----- nvinfo : EIATTR_KPARAM_INFO
	.align		4
.L_21:
        /*0068*/ 	.byte	0x04, 0x17
        /*006a*/ 	.short	(.L_23 - .L_22)
.L_22:
        /*006c*/ 	.word	0x00000000
        /*0070*/ 	.short	0x0000
        /*0072*/ 	.short	0x0000
        /*0074*/ 	.byte	0x00, 0xf5, 0x21, 0x00


	//----- nvinfo : EIATTR_SPARSE_MMA_MASK
	.align		4
.L_23:
        /*0078*/ 	.byte	0x03, 0x50
        /*007a*/ 	.short	0x0000


	//----- nvinfo : EIATTR_MAXREG_COUNT
	.align		4
        /*007c*/ 	.byte	0x03, 0x1b
        /*007e*/ 	.short	0x00ff


	//----- nvinfo : EIATTR_NUM_BARRIERS
	.align		4
        /*0080*/ 	.byte	0x02, 0x4c
        /*0082*/ 	.byte	0x01
	.zero		1


	//----- nvinfo : EIATTR_MERCURY_ISA_VERSION
	.align		4
        /*0084*/ 	.byte	0x03, 0x5f
        /*0086*/ 	.short	0x0101


	//----- nvinfo : EIATTR_VRC_CTA_INIT_COUNT
	.align		4
        /*0088*/ 	.byte	0x02, 0x4a
	.zero		1
	.zero		1


	//----- nvinfo : EIATTR_EXIT_INSTR_OFFSETS
	.align		4
        /*008c*/ 	.byte	0x04, 0x1c
        /*008e*/ 	.short	(.L_25 - .L_24)


	//   ....[0]....
.L_24:
        /*0090*/ 	.word	0x00000040


	//   ....[1]....
        /*0094*/ 	.word	0x00001120


	//   ....[2]....
        /*0098*/ 	.word	0x00001270


	//----- nvinfo : EIATTR_CRS_STACK_SIZE
	.align		4
.L_25:
        /*009c*/ 	.byte	0x04, 0x1e
        /*009e*/ 	.short	(.L_27 - .L_26)
.L_26:
        /*00a0*/ 	.word	0x00000000


	//----- nvinfo : EIATTR_CBANK_PARAM_SIZE
	.align		4
.L_27:
        /*00a4*/ 	.byte	0x03, 0x19
        /*00a6*/ 	.short	0x002c


	//----- nvinfo : EIATTR_PARAM_CBANK
	.align		4
        /*00a8*/ 	.byte	0x04, 0x0a
        /*00aa*/ 	.short	(.L_29 - .L_28)
	.align		4
.L_28:
        /*00ac*/ 	.word	index@(.nv.constant0._Z23waller_attention_kernelPKfS0_S0_Pfiif)
        /*00b0*/ 	.short	0x0380
        /*00b2*/ 	.short	0x002c


	//----- nvinfo : EIATTR_SW_WAR
	.align		4
.L_29:
        /*00b4*/ 	.byte	0x04, 0x36
        /*00b6*/ 	.short	(.L_31 - .L_30)
.L_30:
        /*00b8*/ 	.word	0x00000008
.L_31:


//--------------------- .nv.callgraph             --------------------------
	.section	.nv.callgraph,"",@"SHT_CUDA_CALLGRAPH"
	.align	4
	.sectionentsize	8
	.align		4
        /*0000*/ 	.word	0x00000000
	.align		4
        /*0004*/ 	.word	0xffffffff
	.align		4
        /*0008*/ 	.word	0x00000000
	.align		4
        /*000c*/ 	.word	0xfffffffe
	.align		4
        /*0010*/ 	.word	0x00000000
	.align		4
        /*0014*/ 	.word	0xfffffffd
	.align		4
        /*0018*/ 	.word	0x00000000
	.align		4
        /*001c*/ 	.word	0xfffffffc


//--------------------- .text._Z23waller_attention_kernelPKfS0_S0_Pfiif --------------------------
	.section	.text._Z23waller_attention_kernelPKfS0_S0_Pfiif,"ax",@progbits
	.align	128
        .global         _Z23waller_attention_kernelPKfS0_S0_Pfiif
        .type           _Z23waller_attention_kernelPKfS0_S0_Pfiif,@function
        .size           _Z23waller_attention_kernelPKfS0_S0_Pfiif,(.L_x_27 - _Z23waller_attention_kernelPKfS0_S0_Pfiif)
        .other          _Z23waller_attention_kernelPKfS0_S0_Pfiif,@"STO_CUDA_ENTRY STV_DEFAULT"
_Z23waller_attention_kernelPKfS0_S0_Pfiif:
.text._Z23waller_attention_kernelPKfS0_S0_Pfiif:
[----:B------:R-:W-:Y:S08]  /*0000*/  LDC R1, c[0x0][0x37c] ;  /* 0x0000df00ff017b82 */ /* 0x000ff00000000800 */
[----:B------:R-:W0:Y:S08]  /*0010*/  S2UR UR6, SR_CTAID.X ;  /* 0x00000000000679c3 */ /* 0x000e300000002500 */
[----:B------:R-:W0:Y:S02]  /*0020*/  LDC R0, c[0x0][0x3a0] ;  /* 0x0000e800ff007b82 */ /* 0x000e240000000800 */
[----:B0-----:R-:W-:-:S13]  /*0030*/  ISETP.LE.AND P0, PT, R0, UR6, PT ;  /* 0x0000000600007c0c */ /* 0x001fda000bf03270 */
[----:B------:R-:W-:Y:S05]  /*0040*/  @P0 EXIT ;  /* 0x000000000000094d */ /* 0x000fea0003800000 */
[----:B------:R-:W0:Y:S01]  /*0050*/  S2R R0, SR_TID.X ;  /* 0x0000000000007919 */ /* 0x000e220000002100 */
[----:B------:R-:W1:Y:S01]  /*0060*/  LDC R13, c[0x0][0x3a4] ;  /* 0x0000e900ff0d7b82 */ /* 0x000e620000000800 */
[----:B------:R-:W2:Y:S01]  /*0070*/  LDCU.64 UR8, c[0x0][0x358] ;  /* 0x00006b00ff0877ac */ /* 0x000ea20008000a00 */
[----:B------:R-:W-:Y:S06]  /*0080*/  BSSY.RECONVERGENT B0, `(.L_x_0) ;  /* 0x000000e000007945 */ /* 0x000fec0003800200 */
[----:B------:R-:W3:Y:S01]  /*0090*/  LDC.64 R8, c[0x0][0x380] ;  /* 0x0000e000ff087b82 */ /* 0x000ee20000000a00 */
[----:B-1----:R-:W-:Y:S01]  /*00a0*/  IMAD R3, R13, UR6, RZ ;  /* 0x000000060d037c24 */ /* 0x002fe2000f8e02ff */
[----:B0-----:R-:W-:-:S13]  /*00b0*/  ISETP.GE.AND P0, PT, R0, R13, PT ;  /* 0x0000000d0000720c */ /* 0x001fda0003f06270 */
[----:B--23--:R-:W-:Y:S05]  /*00c0*/  @P0 BRA `(.L_x_1) ;  /* 0x0000000000240947 */ /* 0x00cfea0003800000 */
[----:B------:R-:W0:Y:S01]  /*00d0*/  LDC R11, c[0x0][0x360] ;  /* 0x0000d800ff0b7b82 */ /* 0x000e220000000800 */
[----:B------:R-:W-:-:S07]  /*00e0*/  IMAD.MOV.U32 R2, RZ, RZ, R0 ;  /* 0x000000ffff027224 */ /* 0x000fce00078e0000 */
[----:B------:R-:W1:Y:S02]  /*00f0*/  LDC.64 R6, c[0x0][0x398] ;  /* 0x0000e600ff067b82 */ /* 0x000e640000000a00 */
.L_x_2:
[----:B--2---:R-:W-:Y:S01]  /*0100*/  IMAD.IADD R5, R3, 0x1, R2 ;  /* 0x0000000103057824 */ /* 0x004fe200078e0202 */
[----:B0-----:R-:W-:-:S03]  /*0110*/  IADD3 R2, PT, PT, R11, R2, RZ ;  /* 0x000000020b027210 */ /* 0x001fc60007ffe0ff */
[----:B-1----:R-:W-:Y:S01]  /*0120*/  IMAD.WIDE R4, R5, 0x4, R6 ;  /* 0x0000000405047825 */ /* 0x002fe200078e0206 */
[----:B------:R-:W-:-:S04]  /*0130*/  ISETP.GE.AND P0, PT, R2, R13, PT ;  /* 0x0000000d0200720c */ /* 0x000fc80003f06270 */
[----:B------:R2:W-:Y:S09]  /*0140*/  STG.E desc[UR8][R4.64], RZ ;  /* 0x000000ff04007986 */ /* 0x0005f2000c101908 */
[----:B------:R-:W-:Y:S05]  /*0150*/  @!P0 BRA `(.L_x_2) ;  /* 0xfffffffc00e88947 */ /* 0x000fea000383ffff */
.L_x_1:
[----:B------:R-:W-:Y:S05]  /*0160*/  BSYNC.RECONVERGENT B0 ;  /* 0x0000000000007941 */ /* 0x000fea0003800200 */
.L_x_0:
[----:B------:R-:W-:Y:S01]  /*0170*/  BAR.SYNC.DEFER_BLOCKING 0x0 ;  /* 0x0000000000007b1d */ /* 0x000fe20000010000 */
[----:B------:R-:W-:Y:S01]  /*0180*/  IMAD.WIDE.U32 R6, R3, 0x4, R8 ;  /* 0x0000000403067825 */ /* 0x000fe200078e0008 */
[C---:B------:R-:W-:Y:S02]  /*0190*/  LOP3.LUT R2, R13.reuse, 0xf, RZ, 0xc0, !PT ;  /* 0x0000000f0d027812 */ /* 0x040fe400078ec0ff */
[C---:B--2---:R-:W-:Y:S02]  /*01a0*/  LOP3.LUT R4, R13.reuse, 0x7, RZ, 0xc0, !PT ;  /* 0x000000070d047812 */ /* 0x044fe400078ec0ff */
[----:B------:R-:W-:Y:S01]  /*01b0*/  IADD3 R5, P2, PT, R6, 0x20, RZ ;  /* 0x0000002006057810 */ /* 0x000fe20007f5e0ff */
[----:B------:R-:W-:Y:S01]  /*01c0*/  VIADD R8, R2, 0xffffffff ;  /* 0xffffffff02087836 */ /* 0x000fe20000000000 */
[C---:B------:R-:W-:Y:S01]  /*01d0*/  LOP3.LUT R10, R13.reuse, 0x3, RZ, 0xc0, !PT ;  /* 0x000000030d0a7812 */ /* 0x040fe200078ec0ff */
[----:B------:R-:W-:Y:S01]  /*01e0*/  VIADD R9, R4, 0xffffffff ;  /* 0xffffffff04097836 */ /* 0x000fe20000000000 */
[----:B------:R-:W-:Y:S01]  /*01f0*/  IADD3.X R6, PT, PT, RZ, R7, RZ, P2, !PT ;  /* 0x00000007ff067210 */ /* 0x000fe200017fe4ff */
[----:B------:R-:W0:Y:S01]  /*0200*/  LDCU UR7, c[0x0][0x360] ;  /* 0x00006c00ff0777ac */ /* 0x000e220008000800 */
[----:B------:R-:W-:-:S02]  /*0210*/  LOP3.LUT R7, R13, 0x7ffffff0, RZ, 0xc0, !PT ;  /* 0x7ffffff00d077812 */ /* 0x000fc400078ec0ff */
[----:B------:R-:W-:Y:S01]  /*0220*/  ISETP.GE.U32.AND P0, PT, R8, 0x7, PT ;  /* 0x000000070800780c */ /* 0x000fe20003f06070 */
[----:B------:R-:W-:Y:S01]  /*0230*/  IMAD.MOV.U32 R8, RZ, RZ, -0x800000 ;  /* 0xff800000ff087424 */ /* 0x000fe200078e00ff */
[----:B------:R-:W-:Y:S01]  /*0240*/  ISETP.GE.U32.AND P1, PT, R9, 0x3, PT ;  /* 0x000000030900780c */ /* 0x000fe20003f26070 */
[----:B------:R-:W-:Y:S01]  /*0250*/  IMAD.MOV.U32 R9, RZ, RZ, RZ ;  /* 0x000000ffff097224 */ /* 0x000fe200078e00ff */
[----:B------:R-:W-:Y:S01]  /*0260*/  IADD3 R11, PT, PT, -R7, RZ, RZ ;  /* 0x000000ff070b7210 */ /* 0x000fe20007ffe1ff */
[----:B------:R-:W-:-:S10]  /*0270*/  UMOV UR4, URZ ;  /* 0x000000ff00047c82 */ /* 0x000fd40008000000 */
.L_x_11:
[----:B------:R-:W1:Y:S01]  /*0280*/  LDC R17, c[0x0][0x3a4] ;  /* 0x0000e900ff117b82 */ /* 0x000e620000000800 */
[----:B------:R-:W-:Y:S01]  /*0290*/  IMAD.MOV.U32 R18, RZ, RZ, RZ ;  /* 0x000000ffff127224 */ /* 0x000fe200078e00ff */
[----:B-1----:R-:W-:-:S13]  /*02a0*/  ISETP.GE.AND P2, PT, R17, 0x1, PT ;  /* 0x000000011100780c */ /* 0x002fda0003f46270 */
[----:B---3--:R-:W-:Y:S05]  /*02b0*/  @!P2 BRA `(.L_x_3) ;  /* 0x0000000800c8a947 */ /* 0x008fea0003800000 */
[C---:B------:R-:W-:Y:S01]  /*02c0*/  ISETP.GE.U32.AND P2, PT, R17.reuse, 0x10, PT ;  /* 0x000000101100780c */ /* 0x040fe20003f46070 */
[----:B------:R-:W-:Y:S02]  /*02d0*/  HFMA2 R16, -RZ, RZ, 0, 0 ;  /* 0x00000000ff107431 */ /* 0x000fe400000001ff */
[----:B------:R-:W-:Y:S02]  /*02e0*/  IMAD R19, R17, UR4, RZ ;  /* 0x0000000411137c24 */ /* 0x000fe4000f8e02ff */
[----:B------:R-:W-:-:S08]  /*02f0*/  IMAD.MOV.U32 R18, RZ, RZ, RZ ;  /* 0x000000ffff127224 */ /* 0x000fd000078e00ff */
[----:B------:R-:W-:Y:S05]  /*0300*/  @!P2 BRA `(.L_x_4) ;  /* 0x00000004000ca947 */ /* 0x000fea0003800000 */
[----:B------:R-:W1:Y:S01]  /*0310*/  LDC.64 R12, c[0x0][0x388] ;  /* 0x0000e200ff0c7b82 */ /* 0x000e620000000a00 */
[----:B------:R-:W-:Y:S02]  /*0320*/  IMAD.MOV.U32 R18, RZ, RZ, RZ ;  /* 0x000000ffff127224 */ /* 0x000fe400078e00ff */
[----:B------:R-:W-:Y:S02]  /*0330*/  IMAD.MOV.U32 R22, RZ, RZ, R5 ;  /* 0x000000ffff167224 */ /* 0x000fe400078e0005 */
[----:B------:R-:W-:Y:S02]  /*0340*/  IMAD.MOV.U32 R16, RZ, RZ, R11 ;  /* 0x000000ffff107224 */ /* 0x000fe400078e000b */
[----:B-1----:R-:W-:-:S03]  /*0350*/  IMAD.WIDE.U32 R12, R19, 0x4, R12 ;  /* 0x00000004130c7825 */ /* 0x002fc600078e000c */
[----:B------:R-:W-:-:S04]  /*0360*/  IADD3 R23, P2, PT, R12, 0x20, RZ ;  /* 0x000000200c177810 */ /* 0x000fc80007f5e0ff */
[----:B------:R-:W-:Y:S01]  /*0370*/  IADD3.X R20, PT, PT, RZ, R13, RZ, P2, !PT ;  /* 0x0000000dff147210 */ /* 0x000fe200017fe4ff */
[----:B------:R-:W-:-:S08]  /*0380*/  IMAD.MOV.U32 R13, RZ, RZ, R6 ;  /* 0x000000ffff0d7224 */ /* 0x000fd000078e0006 */
.L_x_5:
[----:B------:R-:W-:Y:S01]  /*0390*/  MOV R14, R23 ;  /* 0x00000017000e7202 */ /* 0x000fe20000000f00 */
[----:B------:R-:W-:Y:S01]  /*03a0*/  IMAD.MOV.U32 R15, RZ, RZ, R20 ;  /* 0x000000ffff0f7224 */ /* 0x000fe200078e0014 */
[----:B------:R-:W-:-:S04]  /*03b0*/  MOV R12, R22 ;  /* 0x00000016000c7202 */ /* 0x000fc80000000f00 */
[----:B------:R-:W2:Y:S04]  /*03c0*/  LDG.E.CONSTANT R22, desc[UR8][R14.64+-0x20] ;  /* 0xffffe0080e167981 */ /* 0x000ea8000c1e9900 */
[----:B------:R-:W2:Y:S04]  /*03d0*/  LDG.E.CONSTANT R23, desc[UR8][R12.64+-0x20] ;  /* 0xffffe0080c177981 */ /* 0x000ea8000c1e9900 */
[----:B------:R-:W3:Y:S04]  /*03e0*/  LDG.E.CONSTANT R25, desc[UR8][R12.64+-0x1c] ;  /* 0xffffe4080c197981 */ /* 0x000ee8000c1e9900 */
[----:B------:R-:W3:Y:S04]  /*03f0*/  LDG.E.CONSTANT R24, desc[UR8][R14.64+-0x1c] ;  /* 0xffffe4080e187981 */ /* 0x000ee8000c1e9900 */
[----:B------:R-:W4:Y:S04]  /*0400*/  LDG.E.CONSTANT R20, desc[UR8][R12.64+-0x18] ;  /* 0xffffe8080c147981 */ /* 0x000f28000c1e9900 */
[----:B------:R-:W4:Y:S01]  /*0410*/  LDG.E.CONSTANT R21, desc[UR8][R14.64+-0x18] ;  /* 0xffffe8080e157981 */ /* 0x000f22000c1e9900 */
[----:B--2---:R-:W-:-:S03]  /*0420*/  FFMA R22, R23, R22, R18 ;  /* 0x0000001617167223 */ /* 0x004fc60000000012 */
[----:B------:R-:W2:Y:S04]  /*0430*/  LDG.E.CONSTANT R23, desc[UR8][R12.64+-0x14] ;  /* 0xffffec080c177981 */ /* 0x000ea8000c1e9900 */
[----:B------:R-:W2:Y:S01]  /*0440*/  LDG.E.CONSTANT R18, desc[UR8][R14.64+-0x14] ;  /* 0xffffec080e127981 */ /* 0x000ea2000c1e9900 */
[----:B---3--:R-:W-:-:S03]  /*0450*/  FFMA R27, R25, R24, R22 ;  /* 0x00000018191b7223 */ /* 0x008fc60000000016 */
[----:B------:R-:W3:Y:S04]  /*0460*/  LDG.E.CONSTANT R25, desc[UR8][R12.64+-0x10] ;  /* 0xfffff0080c197981 */ /* 0x000ee8000c1e9900 */
[----:B------:R-:W3:Y:S01]  /*0470*/  LDG.E.CONSTANT R22, desc[UR8][R14.64+-0x10] ;  /* 0xfffff0080e167981 */ /* 0x000ee2000c1e9900 */
[----:B----4-:R-:W-:-:S03]  /*0480*/  FFMA R24, R20, R21, R27 ;  /* 0x0000001514187223 */ /* 0x010fc6000000001b */
        /* <DEDUP_REMOVED lines=28> */
[----:B------:R-:W4:Y:S04]  /*0650*/  LDG.E.CONSTANT R21, desc[UR8][R14.64+0x18] ;  /* 0x000018080e157981 */ /* 0x000f28000c1e9900 */
[----:B------:R-:W5:Y:S01]  /*0660*/  LDG.E.CONSTANT R27, desc[UR8][R14.64+0x1c] ;  /* 0x00001c080e1b7981 */ /* 0x000f62000c1e9900 */
[----:B--2---:R-:W-:-:S03]  /*0670*/  FFMA R23, R23, R18, R24 ;  /* 0x0000001217177223 */ /* 0x004fc60000000018 */
[----:B------:R1:W5:Y:S01]  /*0680*/  LDG.E.CONSTANT R18, desc[UR8][R12.64+0x1c] ;  /* 0x00001c080c127981 */ /* 0x000362000c1e9900 */
[----:B------:R-:W-:-:S05]  /*0690*/  VIADD R16, R16, 0x10 ;  /* 0x0000001010107836 */ /* 0x000fca0000000000 */
[----:B------:R-:W-:Y:S01]  /*06a0*/  ISETP.NE.AND P2, PT, R16, RZ, PT ;  /* 0x000000ff1000720c */ /* 0x000fe20003f45270 */
[----:B---3--:R-:W-:Y:S01]  /*06b0*/  FFMA R25, R22, R25, R23 ;  /* 0x0000001916197223 */ /* 0x008fe20000000017 */
[----:B------:R-:W-:Y:S02]  /*06c0*/  IADD3 R23, P4, PT, R14, 0x40, RZ ;  /* 0x000000400e177810 */ /* 0x000fe40007f9e0ff */
[----:B------:R-:W-:Y:S01]  /*06d0*/  IADD3 R22, P3, PT, R12, 0x40, RZ ;  /* 0x000000400c167810 */ /* 0x000fe20007f7e0ff */
[----:B----4-:R-:W-:-:S03]  /*06e0*/  FFMA R21, R20, R21, R25 ;  /* 0x0000001514157223 */ /* 0x010fc60000000019 */
[----:B-1----:R-:W-:Y:S01]  /*06f0*/  IADD3.X R13, PT, PT, RZ, R13, RZ, P3, !PT ;  /* 0x0000000dff0d7210 */ /* 0x002fe20001ffe4ff */
[----:B------:R-:W-:Y:S02]  /*0700*/  IMAD.X R20, RZ, RZ, R15, P4 ;  /* 0x000000ffff147224 */ /* 0x000fe400020e060f */
[----:B-----5:R-:W-:Y:S02]  /*0710*/  FFMA R18, R18, R27, R21 ;  /* 0x0000001b12127223 */ /* 0x020fe40000000015 */
[----:B------:R-:W-:Y:S05]  /*0720*/  @P2 BRA `(.L_x_5) ;  /* 0xfffffffc00182947 */ /* 0x000fea000383ffff */
[----:B------:R-:W-:-:S07]  /*0730*/  MOV R16, R7 ;  /* 0x0000000700107202 */ /* 0x000fce0000000f00 */
.L_x_4:
[----:B------:R-:W-:-:S13]  /*0740*/  ISETP.NE.AND P2, PT, R2, RZ, PT ;  /* 0x000000ff0200720c */ /* 0x000fda0003f45270 */
[----:B------:R-:W-:Y:S05]  /*0750*/  @!P2 BRA `(.L_x_3) ;  /* 0x0000000400a0a947 */ /* 0x000fea0003800000 */
[----:B------:R-:W-:Y:S01]  /*0760*/  ISETP.NE.AND P2, PT, R4, RZ, PT ;  /* 0x000000ff0400720c */ /* 0x000fe20003f45270 */
[----:B------:R-:W-:-:S12]  /*0770*/  @!P0 BRA `(.L_x_6) ;  /* 0x0000000000a48947 */ /* 0x000fd80003800000 */
[----:B------:R-:W1:Y:S01]  /*0780*/  LDC.64 R12, c[0x0][0x380] ;  /* 0x0000e000ff0c7b82 */ /* 0x000e620000000a00 */
[----:B------:R-:W-:Y:S01]  /*0790*/  IADD3 R24, P3, PT, R3, R16, RZ ;  /* 0x0000001003187210 */ /* 0x000fe20007f7e0ff */
[----:B------:R-:W-:-:S04]  /*07a0*/  IMAD.IADD R27, R19, 0x1, R16 ;  /* 0x00000001131b7824 */ /* 0x000fc800078e0210 */
[----:B------:R-:W-:Y:S02]  /*07b0*/  IMAD.X R25, RZ, RZ, RZ, P3 ;  /* 0x000000ffff197224 */ /* 0x000fe400018e06ff */
[----:B------:R-:W2:Y:S08]  /*07c0*/  LDC.64 R22, c[0x0][0x380] ;  /* 0x0000e000ff167b82 */ /* 0x000eb00000000a00 */
[----:B------:R-:W3:Y:S08]  /*07d0*/  LDC.64 R20, c[0x0][0x388] ;  /* 0x0000e200ff147b82 */ /* 0x000ef00000000a00 */
[----:B------:R-:W4:Y:S01]  /*07e0*/  LDC.64 R14, c[0x0][0x388] ;  /* 0x0000e200ff0e7b82 */ /* 0x000f220000000a00 */
[----:B-1----:R-:W-:-:S04]  /*07f0*/  LEA R12, P4, R24, R12, 0x2 ;  /* 0x0000000c180c7211 */ /* 0x002fc800078810ff */
[----:B------:R-:W-:Y:S02]  /*0800*/  LEA.HI.X R13, R24, R13, R25, 0x2, P4 ;  /* 0x0000000d180d7211 */ /* 0x000fe400020f1419 */
[-C--:B------:R-:W-:Y:S02]  /*0810*/  IADD3 R25, PT, PT, R3, R16.reuse, RZ ;  /* 0x0000001003197210 */ /* 0x080fe40007ffe0ff */
[----:B------:R-:W-:-:S03]  /*0820*/  IADD3 R24, P3, PT, R19, R16, RZ ;  /* 0x0000001013187210 */ /* 0x000fc60007f7e0ff */
[----:B--2---:R-:W-:Y:S01]  /*0830*/  IMAD.WIDE.U32 R22, R25, 0x4, R22 ;  /* 0x0000000419167825 */ /* 0x004fe200078e0016 */
[----:B------:R-:W-:-:S03]  /*0840*/  IADD3.X R25, PT, PT, RZ, RZ, RZ, P3, !PT ;  /* 0x000000ffff197210 */ /* 0x000fc60001ffe4ff */
[----:B---3--:R-:W-:Y:S02]  /*0850*/  IMAD.WIDE.U32 R20, R27, 0x4, R20 ;  /* 0x000000041b147825 */ /* 0x008fe400078e0014 */
[----:B------:R-:W2:Y:S04]  /*0860*/  LDG.E.CONSTANT R23, desc[UR8][R22.64] ;  /* 0x0000000816177981 */ /* 0x000ea8000c1e9900 */
[----:B------:R-:W2:Y:S01]  /*0870*/  LDG.E.CONSTANT R20, desc[UR8][R20.64] ;  /* 0x0000000814147981 */ /* 0x000ea2000c1e9900 */
[----:B----4-:R-:W-:-:S03]  /*0880*/  LEA R14, P4, R24, R14, 0x2 ;  /* 0x0000000e180e7211 */ /* 0x010fc600078810ff */
[----:B------:R-:W3:Y:S01]  /*0890*/  LDG.E.CONSTANT R27, desc[UR8][R12.64+0x8] ;  /* 0x000008080c1b7981 */ /* 0x000ee2000c1e9900 */
[----:B------:R-:W-:-:S03]  /*08a0*/  LEA.HI.X R15, R24, R15, R25, 0x2, P4 ;  /* 0x0000000f180f7211 */ /* 0x000fc600020f1419 */
[----:B------:R-:W4:Y:S04]  /*08b0*/  LDG.E.CONSTANT R25, desc[UR8][R12.64+0x4] ;  /* 0x000004080c197981 */ /* 0x000f28000c1e9900 */
[----:B------:R-:W4:Y:S04]  /*08c0*/  LDG.E.CONSTANT R24, desc[UR8][R14.64+0x4] ;  /* 0x000004080e187981 */ /* 0x000f28000c1e9900 */
[----:B------:R-:W3:Y:S04]  /*08d0*/  LDG.E.CONSTANT R26, desc[UR8][R14.64+0x8] ;  /* 0x000008080e1a7981 */ /* 0x000ee8000c1e9900 */
[----:B------:R-:W5:Y:S04]  /*08e0*/  LDG.E.CONSTANT R21, desc[UR8][R12.64+0x14] ;  /* 0x000014080c157981 */ /* 0x000f68000c1e9900 */
[----:B------:R-:W5:Y:S04]  /*08f0*/  LDG.E.CONSTANT R22, desc[UR8][R12.64+0x1c] ;  /* 0x00001c080c167981 */ /* 0x000f68000c1e9900 */
[----:B------:R-:W5:Y:S01]  /*0900*/  LDG.E.CONSTANT R28, desc[UR8][R14.64+0x1c] ;  /* 0x00001c080e1c7981 */ /* 0x000f62000c1e9900 */
[----:B--2---:R-:W-:-:S03]  /*0910*/  FFMA R18, R23, R20, R18 ;  /* 0x0000001417127223 */ /* 0x004fc60000000012 */
[----:B------:R-:W2:Y:S04]  /*0920*/  LDG.E.CONSTANT R20, desc[UR8][R12.64+0x18] ;  /* 0x000018080c147981 */ /* 0x000ea8000c1e9900 */
[----:B------:R-:W2:Y:S01]  /*0930*/  LDG.E.CONSTANT R23, desc[UR8][R14.64+0x18] ;  /* 0x000018080e177981 */ /* 0x000ea2000c1e9900 */
[----:B----4-:R-:W-:-:S03]  /*0940*/  FFMA R24, R25, R24, R18 ;  /* 0x0000001819187223 */ /* 0x010fc60000000012 */
[----:B------:R-:W4:Y:S04]  /*0950*/  LDG.E.CONSTANT R18, desc[UR8][R12.64+0xc] ;  /* 0x00000c080c127981 */ /* 0x000f28000c1e9900 */
[----:B------:R-:W4:Y:S01]  /*0960*/  LDG.E.CONSTANT R25, desc[UR8][R14.64+0xc] ;  /* 0x00000c080e197981 */ /* 0x000f22000c1e9900 */
[----:B---3--:R-:W-:-:S03]  /*0970*/  FFMA R29, R27, R26, R24 ;  /* 0x0000001a1b1d7223 */ /* 0x008fc60000000018 */
[----:B------:R-:W3:Y:S04]  /*0980*/  LDG.E.CONSTANT R24, desc[UR8][R12.64+0x10] ;  /* 0x000010080c187981 */ /* 0x000ee8000c1e9900 */
[----:B------:R-:W3:Y:S04]  /*0990*/  LDG.E.CONSTANT R27, desc[UR8][R14.64+0x10] ;  /* 0x000010080e1b7981 */ /* 0x000ee8000c1e9900 */
[----:B------:R-:W5:Y:S01]  /*09a0*/  LDG.E.CONSTANT R26, desc[UR8][R14.64+0x14] ;  /* 0x000014080e1a7981 */ /* 0x000f62000c1e9900 */
[----:B------:R-:W-:Y:S02]  /*09b0*/  VIADD R16, R16, 0x8 ;  /* 0x0000000810107836 */ /* 0x000fe40000000000 */
[----:B----4-:R-:W-:-:S04]  /*09c0*/  FFMA R25, R18, R25, R29 ;  /* 0x0000001912197223 */ /* 0x010fc8000000001d */
[----:B---3--:R-:W-:-:S04]  /*09d0*/  FFMA R24, R24, R27, R25 ;  /* 0x0000001b18187223 */ /* 0x008fc80000000019 */
[----:B-----5:R-:W-:-:S04]  /*09e0*/  FFMA R21, R21, R26, R24 ;  /* 0x0000001a15157223 */ /* 0x020fc80000000018 */
[----:B--2---:R-:W-:-:S04]  /*09f0*/  FFMA R21, R20, R23, R21 ;  /* 0x0000001714157223 */ /* 0x004fc80000000015 */
[----:B------:R-:W-:-:S07]  /*0a00*/  FFMA R18, R22, R28, R21 ;  /* 0x0000001c16127223 */ /* 0x000fce0000000015 */
.L_x_6:
[----:B------:R-:W-:Y:S05]  /*0a10*/  @!P2 BRA `(.L_x_3) ;  /* 0x0000000000f0a947 */ /* 0x000fea0003800000 */
[----:B------:R-:W-:Y:S01]  /*0a20*/  ISETP.NE.AND P2, PT, R10, RZ, PT ;  /* 0x000000ff0a00720c */ /* 0x000fe20003f45270 */
[----:B------:R-:W-:-:S12]  /*0a30*/  @!P1 BRA `(.L_x_7) ;  /* 0x0000000000749947 */ /* 0x000fd80003800000 */
[----:B------:R-:W1:Y:S01]  /*0a40*/  LDC.64 R12, c[0x0][0x380] ;  /* 0x0000e000ff0c7b82 */ /* 0x000e620000000a00 */
[-C--:B------:R-:W-:Y:S02]  /*0a50*/  IADD3 R24, P3, PT, R3, R16.reuse, RZ ;  /* 0x0000001003187210 */ /* 0x080fe40007f7e0ff */
[----:B------:R-:W-:Y:S02]  /*0a60*/  IADD3 R27, PT, PT, R19, R16, RZ ;  /* 0x00000010131b7210 */ /* 0x000fe40007ffe0ff */
[----:B------:R-:W-:-:S03]  /*0a70*/  IADD3.X R25, PT, PT, RZ, RZ, RZ, P3, !PT ;  /* 0x000000ffff197210 */ /* 0x000fc60001ffe4ff */
[----:B------:R-:W2:Y:S08]  /*0a80*/  LDC.64 R22, c[0x0][0x380] ;  /* 0x0000e000ff167b82 */ /* 0x000eb00000000a00 */
[----:B------:R-:W3:Y:S08]  /*0a90*/  LDC.64 R20, c[0x0][0x388] ;  /* 0x0000e200ff147b82 */ /* 0x000ef00000000a00 */
[----:B------:R-:W4:Y:S01]  /*0aa0*/  LDC.64 R14, c[0x0][0x388] ;  /* 0x0000e200ff0e7b82 */ /* 0x000f220000000a00 */
[----:B-1----:R-:W-:-:S04]  /*0ab0*/  LEA R12, P4, R24, R12, 0x2 ;  /* 0x0000000c180c7211 */ /* 0x002fc800078810ff */
[----:B------:R-:W-:Y:S01]  /*0ac0*/  LEA.HI.X R13, R24, R13, R25, 0x2, P4 ;  /* 0x0000000d180d7211 */ /* 0x000fe200020f1419 */
[----:B------:R-:W-:Y:S01]  /*0ad0*/  IMAD.IADD R25, R3, 0x1, R16 ;  /* 0x0000000103197824 */ /* 0x000fe200078e0210 */
[----:B------:R-:W-:-:S03]  /*0ae0*/  IADD3 R24, P3, PT, R19, R16, RZ ;  /* 0x0000001013187210 */ /* 0x000fc60007f7e0ff */
[----:B--2---:R-:W-:Y:S01]  /*0af0*/  IMAD.WIDE.U32 R22, R25, 0x4, R22 ;  /* 0x0000000419167825 */ /* 0x004fe200078e0016 */
[----:B------:R-:W2:Y:S03]  /*0b00*/  LDG.E.CONSTANT R29, desc[UR8][R12.64+0xc] ;  /* 0x00000c080c1d7981 */ /* 0x000ea6000c1e9900 */
[----:B------:R-:W-:Y:S02]  /*0b10*/  IMAD.X R25, RZ, RZ, RZ, P3 ;  /* 0x000000ffff197224 */ /* 0x000fe400018e06ff */
[----:B---3--:R-:W-:Y:S01]  /*0b20*/  IMAD.WIDE.U32 R20, R27, 0x4, R20 ;  /* 0x000000041b147825 */ /* 0x008fe200078e0014 */
[----:B------:R-:W3:Y:S04]  /*0b30*/  LDG.E.CONSTANT R23, desc[UR8][R22.64] ;  /* 0x0000000816177981 */ /* 0x000ee8000c1e9900 */
[----:B------:R-:W5:Y:S01]  /*0b40*/  LDG.E.CONSTANT R27, desc[UR8][R12.64+0x8] ;  /* 0x000008080c1b7981 */ /* 0x000f62000c1e9900 */
[----:B----4-:R-:W-:-:S03]  /*0b50*/  LEA R14, P4, R24, R14, 0x2 ;  /* 0x0000000e180e7211 */ /* 0x010fc600078810ff */
[----:B------:R-:W3:Y:S01]  /*0b60*/  LDG.E.CONSTANT R20, desc[UR8][R20.64] ;  /* 0x0000000814147981 */ /* 0x000ee2000c1e9900 */
[----:B------:R-:W-:-:S03]  /*0b70*/  LEA.HI.X R15, R24, R15, R25, 0x2, P4 ;  /* 0x0000000f180f7211 */ /* 0x000fc600020f1419 */
[----:B------:R-:W4:Y:S04]  /*0b80*/  LDG.E.CONSTANT R25, desc[UR8][R12.64+0x4] ;  /* 0x000004080c197981 */ /* 0x000f28000c1e9900 */
[----:B------:R-:W4:Y:S04]  /*0b90*/  LDG.E.CONSTANT R24, desc[UR8][R14.64+0x4] ;  /* 0x000004080e187981 */ /* 0x000f28000c1e9900 */
[----:B------:R-:W5:Y:S04]  /*0ba0*/  LDG.E.CONSTANT R26, desc[UR8][R14.64+0x8] ;  /* 0x000008080e1a7981 */ /* 0x000f68000c1e9900 */
[----:B------:R-:W2:Y:S01]  /*0bb0*/  LDG.E.CONSTANT R28, desc[UR8][R14.64+0xc] ;  /* 0x00000c080e1c7981 */ /* 0x000ea2000c1e9900 */
[----:B------:R-:W-:Y:S01]  /*0bc0*/  IADD3 R16, PT, PT, R16, 0x4, RZ ;  /* 0x0000000410107810 */ /* 0x000fe20007ffe0ff */
[----:B---3--:R-:W-:-:S04]  /*0bd0*/  FFMA R18, R23, R20, R18 ;  /* 0x0000001417127223 */ /* 0x008fc80000000012 */
[----:B----4-:R-:W-:-:S04]  /*0be0*/  FFMA R18, R25, R24, R18 ;  /* 0x0000001819127223 */ /* 0x010fc80000000012 */
[----:B-----5:R-:W-:-:S04]  /*0bf0*/  FFMA R18, R27, R26, R18 ;  /* 0x0000001a1b127223 */ /* 0x020fc80000000012 */
[----:B--2---:R-:W-:-:S07]  /*0c00*/  FFMA R18, R29, R28, R18 ;  /* 0x0000001c1d127223 */ /* 0x004fce0000000012 */
.L_x_7:
[----:B------:R-:W-:Y:S05]  /*0c10*/  @!P2 BRA `(.L_x_3) ;  /* 0x000000000070a947 */ /* 0x000fea0003800000 */
[----:B------:R-:W1:Y:S01]  /*0c20*/  LDC.64 R14, c[0x0][0x380] ;  /* 0x0000e000ff0e7b82 */ /* 0x000e620000000a00 */
[----:B------:R-:W-:Y:S01]  /*0c30*/  IADD3 R23, PT, PT, R19, R16, RZ ;  /* 0x0000001013177210 */ /* 0x000fe20007ffe0ff */
[----:B------:R-:W-:-:S06]  /*0c40*/  IMAD.IADD R21, R3, 0x1, R16 ;  /* 0x0000000103157824 */ /* 0x000fcc00078e0210 */
[----:B------:R-:W2:Y:S01]  /*0c50*/  LDC.64 R12, c[0x0][0x388] ;  /* 0x0000e200ff0c7b82 */ /* 0x000ea20000000a00 */
[----:B-1----:R-:W-:-:S06]  /*0c60*/  IMAD.WIDE.U32 R14, R21, 0x4, R14 ;  /* 0x00000004150e7825 */ /* 0x002fcc00078e000e */
[----:B------:R-:W3:Y:S01]  /*0c70*/  LDG.E.CONSTANT R15, desc[UR8][R14.64] ;  /* 0x000000080e0f7981 */ /* 0x000ee2000c1e9900 */
[----:B--2---:R-:W-:-:S06]  /*0c80*/  IMAD.WIDE.U32 R12, R23, 0x4, R12 ;  /* 0x00000004170c7825 */ /* 0x004fcc00078e000c */
[----:B------:R-:W3:Y:S01]  /*0c90*/  LDG.E.CONSTANT R12, desc[UR8][R12.64] ;  /* 0x000000080c0c7981 */ /* 0x000ee2000c1e9900 */
[----:B------:R-:W-:Y:S01]  /*0ca0*/  ISETP.NE.AND P2, PT, R10, 0x1, PT ;  /* 0x000000010a00780c */ /* 0x000fe20003f45270 */
[----:B---3--:R-:W-:-:S12]  /*0cb0*/  FFMA R18, R15, R12, R18 ;  /* 0x0000000c0f127223 */ /* 0x008fd80000000012 */
[----:B------:R-:W-:Y:S05]  /*0cc0*/  @!P2 BRA `(.L_x_3) ;  /* 0x000000000044a947 */ /* 0x000fea0003800000 */
[----:B------:R-:W1:Y:S01]  /*0cd0*/  LDC.64 R12, c[0x0][0x380] ;  /* 0x0000e000ff0c7b82 */ /* 0x000e620000000a00 */
[-C--:B------:R-:W-:Y:S02]  /*0ce0*/  IADD3 R20, P2, PT, R3, R16.reuse, RZ ;  /* 0x0000001003147210 */ /* 0x080fe40007f5e0ff */
[----:B------:R-:W-:-:S03]  /*0cf0*/  IADD3 R19, P3, PT, R19, R16, RZ ;  /* 0x0000001013137210 */ /* 0x000fc60007f7e0ff */
[----:B------:R-:W-:Y:S01]  /*0d00*/  IMAD.X R21, RZ, RZ, RZ, P2 ;  /* 0x000000ffff157224 */ /* 0x000fe200010e06ff */
[----:B------:R-:W-:Y:S01]  /*0d10*/  IADD3.X R16, PT, PT, RZ, RZ, RZ, P3, !PT ;  /* 0x000000ffff107210 */ /* 0x000fe20001ffe4ff */
[----:B------:R-:W2:Y:S01]  /*0d20*/  LDC.64 R14, c[0x0][0x388] ;  /* 0x0000e200ff0e7b82 */ /* 0x000ea20000000a00 */
[----:B------:R-:W-:Y:S02]  /*0d30*/  ISETP.NE.AND P2, PT, R10, 0x2, PT ;  /* 0x000000020a00780c */ /* 0x000fe40003f45270 */
[----:B-1----:R-:W-:-:S04]  /*0d40*/  LEA R12, P3, R20, R12, 0x2 ;  /* 0x0000000c140c7211 */ /* 0x002fc800078610ff */
[----:B------:R-:W-:Y:S02]  /*0d50*/  LEA.HI.X R13, R20, R13, R21, 0x2, P3 ;  /* 0x0000000d140d7211 */ /* 0x000fe400018f1415 */
[----:B--2---:R-:W-:-:S05]  /*0d60*/  LEA R14, P4, R19, R14, 0x2 ;  /* 0x0000000e130e7211 */ /* 0x004fca00078810ff */
[----:B------:R-:W2:Y:S01]  /*0d70*/  @P2 LDG.E.CONSTANT R21, desc[UR8][R12.64+0x8] ;  /* 0x000008080c152981 */ /* 0x000ea2000c1e9900 */
[----:B------:R-:W-:-:S03]  /*0d80*/  LEA.HI.X R15, R19, R15, R16, 0x2, P4 ;  /* 0x0000000f130f7211 */ /* 0x000fc600020f1410 */
[----:B------:R-:W3:Y:S04]  /*0d90*/  LDG.E.CONSTANT R19, desc[UR8][R12.64+0x4] ;  /* 0x000004080c137981 */ /* 0x000ee8000c1e9900 */
[----:B------:R-:W3:Y:S04]  /*0da0*/  LDG.E.CONSTANT R16, desc[UR8][R14.64+0x4] ;  /* 0x000004080e107981 */ /* 0x000ee8000c1e9900 */
[----:B------:R-:W2:Y:S01]  /*0db0*/  @P2 LDG.E.CONSTANT R20, desc[UR8][R14.64+0x8] ;  /* 0x000008080e142981 */ /* 0x000ea2000c1e9900 */
[----:B---3--:R-:W-:-:S04]  /*0dc0*/  FFMA R18, R19, R16, R18 ;  /* 0x0000001013127223 */ /* 0x008fc80000000012 */
[----:B--2---:R-:W-:-:S07]  /*0dd0*/  @P2 FFMA R18, R21, R20, R18 ;  /* 0x0000001415122223 */ /* 0x004fce0000000012 */
.L_x_3:
[----:B------:R-:W1:Y:S01]  /*0de0*/  LDCU UR5, c[0x0][0x3a8] ;  /* 0x00007500ff0577ac */ /* 0x000e620008000800 */
[----:B------:R-:W-:Y:S02]  /*0df0*/  HFMA2 R15, -RZ, RZ, 3.7421875, 0 ;  /* 0x437c0000ff0f7431 */ /* 0x000fe400000001ff */
[----:B------:R-:W-:Y:S01]  /*0e00*/  IMAD.MOV.U32 R13, RZ, RZ, 0x3bbb989d ;  /* 0x3bbb989dff0d7424 */ /* 0x000fe200078e00ff */
[----:B------:R-:W-:Y:S01]  /*0e10*/  ISETP.GE.AND P2, PT, R0, R17, PT ;  /* 0x000000110000720c */ /* 0x000fe20003f46270 */
[----:B------:R-:W-:Y:S01]  /*0e20*/  BSSY.RECONVERGENT B0, `(.L_x_8) ;  /* 0x0000026000007945 */ /* 0x000fe20003800200 */
[----:B-1----:R-:W-:-:S05]  /*0e30*/  FMUL R18, R18, UR5 ;  /* 0x0000000512127c20 */ /* 0x002fca0008400000 */
[----:B------:R-:W-:-:S05]  /*0e40*/  FMNMX R23, R18, R8, !PT ;  /* 0x0000000812177209 */ /* 0x000fca0007800000 */
[----:B------:R-:W-:Y:S01]  /*0e50*/  FADD R18, R18, -R23 ;  /* 0x8000001712127221 */ /* 0x000fe20000000000 */
[----:B------:R-:W-:-:S03]  /*0e60*/  FADD R8, -R23, R8 ;  /* 0x0000000817087221 */ /* 0x000fc60000000100 */
[----:B------:R-:W-:-:S04]  /*0e70*/  FFMA.SAT R12, R18, R13, 0.5 ;  /* 0x3f000000120c7423 */ /* 0x000fc8000000200d */
[----:B------:R-:W-:Y:S01]  /*0e80*/  FFMA.RM R14, R12, R15, 12582913 ;  /* 0x4b4000010c0e7423 */ /* 0x000fe2000000400f */
[----:B------:R-:W-:-:S03]  /*0e90*/  FFMA.SAT R12, R8, R13, 0.5 ;  /* 0x3f000000080c7423 */ /* 0x000fc6000000200d */
[----:B------:R-:W-:Y:S01]  /*0ea0*/  FADD R13, R14, -12583039 ;  /* 0xcb40007f0e0d7421 */ /* 0x000fe20000000000 */
[----:B------:R-:W-:-:S03]  /*0eb0*/  FFMA.RM R12, R12, R15, 12582913 ;  /* 0x4b4000010c0c7423 */ /* 0x000fc6000000400f */
[----:B------:R-:W-:Y:S01]  /*0ec0*/  FFMA R15, R18, 1.4426950216293334961, -R13 ;  /* 0x3fb8aa3b120f7823 */ /* 0x000fe2000000080d */
[C---:B------:R-:W-:Y:S01]  /*0ed0*/  FADD R13, R12.reuse, -12583039 ;  /* 0xcb40007f0c0d7421 */ /* 0x040fe20000000000 */
[----:B------:R-:W-:Y:S02]  /*0ee0*/  SHF.L.U32 R12, R12, 0x17, RZ ;  /* 0x000000170c0c7819 */ /* 0x000fe400000006ff */
[----:B------:R-:W-:Y:S01]  /*0ef0*/  FFMA R15, R18, 1.925963033500011079e-08, R15 ;  /* 0x32a57060120f7823 */ /* 0x000fe2000000000f */
[----:B------:R-:W-:-:S04]  /*0f00*/  FFMA R13, R8, 1.4426950216293334961, -R13 ;  /* 0x3fb8aa3b080d7823 */ /* 0x000fc8000000080d */
[----:B------:R-:W-:Y:S01]  /*0f10*/  FFMA R13, R8, 1.925963033500011079e-08, R13 ;  /* 0x32a57060080d7823 */ /* 0x000fe2000000000d */
[----:B------:R-:W1:Y:S01]  /*0f20*/  MUFU.EX2 R15, R15 ;  /* 0x0000000f000f7308 */ /* 0x000e620000000800 */
[----:B------:R-:W-:-:S07]  /*0f30*/  IMAD.SHL.U32 R8, R14, 0x800000, RZ ;  /* 0x008000000e087824 */ /* 0x000fce00078e00ff */
[----:B------:R-:W2:Y:S01]  /*0f40*/  MUFU.EX2 R13, R13 ;  /* 0x0000000d000d7308 */ /* 0x000ea20000000800 */
[----:B-1----:R-:W-:Y:S01]  /*0f50*/  FMUL R8, R8, R15 ;  /* 0x0000000f08087220 */ /* 0x002fe20000400000 */
[----:B--2---:R-:W-:-:S04]  /*0f60*/  FMUL R24, R12, R13 ;  /* 0x0000000d0c187220 */ /* 0x004fc80000400000 */
[----:B------:R-:W-:Y:S01]  /*0f70*/  FFMA R9, R24, R9, R8 ;  /* 0x0000000918097223 */ /* 0x000fe20000000008 */
[----:B------:R-:W-:Y:S06]  /*0f80*/  @P2 BRA `(.L_x_9) ;  /* 0x00000000003c2947 */ /* 0x000fec0003800000 */
[----:B------:R-:W1:Y:S01]  /*0f90*/  LDC.64 R12, c[0x0][0x390] ;  /* 0x0000e400ff0c7b82 */ /* 0x000e620000000a00 */
[----:B------:R-:W-:-:S07]  /*0fa0*/  IMAD.MOV.U32 R16, RZ, RZ, R0 ;  /* 0x000000ffff107224 */ /* 0x000fce00078e0000 */
[----:B------:R-:W2:Y:S02]  /*0fb0*/  LDC.64 R14, c[0x0][0x398] ;  /* 0x0000e600ff0e7b82 */ /* 0x000ea40000000a00 */
.L_x_10:
[----:B------:R-:W-:Y:S01]  /*0fc0*/  IMAD R19, R17, UR4, R16 ;  /* 0x0000000411137c24 */ /* 0x000fe2000f8e0210 */
[----:B---3--:R-:W-:-:S03]  /*0fd0*/  IADD3 R21, PT, PT, R3, R16, RZ ;  /* 0x0000001003157210 */ /* 0x008fc60007ffe0ff */
[----:B-1----:R-:W-:-:S04]  /*0fe0*/  IMAD.WIDE R18, R19, 0x4, R12 ;  /* 0x0000000413127825 */ /* 0x002fc800078e020c */
[----:B--2---:R-:W-:Y:S02]  /*0ff0*/  IMAD.WIDE R20, R21, 0x4, R14 ;  /* 0x0000000415147825 */ /* 0x004fe400078e020e */
[----:B------:R-:W2:Y:S04]  /*1000*/  LDG.E.CONSTANT R19, desc[UR8][R18.64] ;  /* 0x0000000812137981 */ /* 0x000ea8000c1e9900 */
[----:B------:R-:W3:Y:S01]  /*1010*/  LDG.E R22, desc[UR8][R20.64] ;  /* 0x0000000814167981 */ /* 0x000ee2000c1e1900 */
[----:B0-----:R-:W-:-:S05]  /*1020*/  VIADD R16, R16, UR7 ;  /* 0x0000000710107c36 */ /* 0x001fca0008000000 */
[----:B------:R-:W-:Y:S01]  /*1030*/  ISETP.GE.AND P2, PT, R16, R17, PT ;  /* 0x000000111000720c */ /* 0x000fe20003f46270 */
[----:B--2---:R-:W-:-:S04]  /*1040*/  FMUL R25, R8, R19 ;  /* 0x0000001308197220 */ /* 0x004fc80000400000 */
[----:B---3--:R-:W-:-:S05]  /*1050*/  FFMA R25, R24, R22, R25 ;  /* 0x0000001618197223 */ /* 0x008fca0000000019 */
[----:B------:R3:W-:Y:S03]  /*1060*/  STG.E desc[UR8][R20.64], R25 ;  /* 0x0000001914007986 */ /* 0x0007e6000c101908 */
[----:B------:R-:W-:Y:S05]  /*1070*/  @!P2 BRA `(.L_x_10) ;  /* 0xfffffffc00d0a947 */ /* 0x000fea000383ffff */
.L_x_9:
[----:B0-----:R-:W-:Y:S05]  /*1080*/  BSYNC.RECONVERGENT B0 ;  /* 0x0000000000007941 */ /* 0x001fea0003800200 */
.L_x_8:
[----:B------:R-:W-:Y:S01]  /*1090*/  BAR.SYNC.DEFER_BLOCKING 0x0 ;  /* 0x0000000000007b1d */ /* 0x000fe20000010000 */
[----:B------:R-:W-:Y:S01]  /*10a0*/  UISETP.NE.AND UP0, UPT, UR4, UR6, UPT ;  /* 0x000000060400728c */ /* 0x000fe2000bf05270 */
[----:B------:R-:W-:Y:S01]  /*10b0*/  MOV R8, R23 ;  /* 0x0000001700087202 */ /* 0x000fe20000000f00 */
[----:B------:R-:W-:-:S07]  /*10c0*/  UIADD3 UR5, UPT, UPT, UR4, 0x1, URZ ;  /* 0x0000000104057890 */ /* 0x000fce000fffe0ff */
[----:B------:R-:W-:Y:S01]  /*10d0*/  UMOV UR4, UR5 ;  /* 0x0000000500047c82 */ /* 0x000fe20008000000 */
[----:B------:R-:W-:Y:S05]  /*10e0*/  BRA.U UP0, `(.L_x_11) ;  /* 0xfffffff100647547 */ /* 0x000fea000b83ffff */
[----:B------:R-:W0:Y:S01]  /*10f0*/  LDC.64 R4, c[0x0][0x398] ;  /* 0x0000e600ff047b82 */ /* 0x000e220000000a00 */
[----:B------:R-:W-:Y:S01]  /*1100*/  ISETP.GE.AND P0, PT, R0, R17, PT ;  /* 0x000000110000720c */ /* 0x000fe20003f06270 */
[----:B------:R-:W1:-:S12]  /*1110*/  LDCU UR5, c[0x0][0x3a4] ;  /* 0x00007480ff0577ac */ /* 0x000e580008000800 */
[----:B-1----:R-:W-:Y:S05]  /*1120*/  @P0 EXIT ;  /* 0x000000000000094d */ /* 0x002fea0003800000 */
.L_x_14:
[----:B------:R-:W-:-:S04]  /*1130*/  IMAD.IADD R7, R3, 0x1, R0 ;  /* 0x0000000103077824 */ /* 0x000fc800078e0200 */
[----:B0-----:R-:W-:-:S05]  /*1140*/  IMAD.WIDE R6, R7, 0x4, R4 ;  /* 0x0000000407067825 */ /* 0x001fca00078e0204 */
[----:B------:R-:W2:Y:S01]  /*1150*/  LDG.E R2, desc[UR8][R6.64] ;  /* 0x0000000806027981 */ /* 0x000ea2000c1e1900 */
[----:B------:R-:W0:Y:S01]  /*1160*/  MUFU.RCP R8, R9 ;  /* 0x0000000900087308 */ /* 0x000e220000001000 */
[----:B------:R-:W-:Y:S01]  /*1170*/  BSSY.RECONVERGENT B0, `(.L_x_12) ;  /* 0x000000b000007945 */ /* 0x000fe20003800200 */
[----:B0-----:R-:W-:-:S04]  /*1180*/  FFMA R11, -R9, R8, 1 ;  /* 0x3f800000090b7423 */ /* 0x001fc80000000108 */
[----:B------:R-:W-:Y:S02]  /*1190*/  FFMA R11, R8, R11, R8 ;  /* 0x0000000b080b7223 */ /* 0x000fe40000000008 */
[----:B--2---:R-:W0:Y:S02]  /*11a0*/  FCHK P0, R2, R9 ;  /* 0x0000000902007302 */ /* 0x004e240000000000 */
[----:B------:R-:W-:-:S04]  /*11b0*/  FFMA R8, R2, R11, RZ ;  /* 0x0000000b02087223 */ /* 0x000fc800000000ff */
[----:B------:R-:W-:-:S04]  /*11c0*/  FFMA R10, -R9, R8, R2 ;  /* 0x00000008090a7223 */ /* 0x000fc80000000102 */
[----:B------:R-:W-:Y:S01]  /*11d0*/  FFMA R11, R11, R10, R8 ;  /* 0x0000000a0b0b7223 */ /* 0x000fe20000000008 */
[----:B0-----:R-:W-:Y:S06]  /*11e0*/  @!P0 BRA `(.L_x_13) ;  /* 0x00000000000c8947 */ /* 0x001fec0003800000 */
[----:B------:R-:W-:-:S07]  /*11f0*/  MOV R8, 0x1210 ;  /* 0x0000121000087802 */ /* 0x000fce0000000f00 */
[----:B---3--:R-:W-:Y:S05]  /*1200*/  CALL.REL.NOINC `($__internal_0_$__cuda_sm3x_div_rn_noftz_f32_slowpath) ;  /* 0x00000000001c7944 */ /* 0x008fea0003c00000 */
[----:B------:R-:W-:-:S07]  /*1210*/  MOV R11, R2 ;  /* 0x00000002000b7202 */ /* 0x000fce0000000f00 */
.L_x_13:
[----:B------:R-:W-:Y:S05]  /*1220*/  BSYNC.RECONVERGENT B0 ;  /* 0x0000000000007941 */ /* 0x000fea0003800200 */
.L_x_12:
[----:B------:R1:W-:Y:S01]  /*1230*/  STG.E desc[UR8][R6.64], R11 ;  /* 0x0000000b06007986 */ /* 0x0003e2000c101908 */
[----:B------:R-:W-:-:S05]  /*1240*/  VIADD R0, R0, UR7 ;  /* 0x0000000700007c36 */ /* 0x000fca0008000000 */
[----:B------:R-:W-:-:S13]  /*1250*/  ISETP.GE.AND P0, PT, R0, UR5, PT ;  /* 0x0000000500007c0c */ /* 0x000fda000bf06270 */
[----:B-1----:R-:W-:Y:S05]  /*1260*/  @!P0 BRA `(.L_x_14) ;  /* 0xfffffffc00b08947 */ /* 0x002fea000383ffff */
[----:B------:R-:W-:Y:S05]  /*1270*/  EXIT ;  /* 0x000000000000794d */ /* 0x000fea0003800000 */
        .weak           $__internal_0_$__cuda_sm3x_div_rn_noftz_f32_slowpath
        .type           $__internal_0_$__cuda_sm3x_div_rn_noftz_f32_slowpath,@function
        .size           $__internal_0_$__cuda_sm3x_div_rn_noftz_f32_slowpath,(.L_x_27 - $__internal_0_$__cuda_sm3x_div_rn_noftz_f32_slowpath)
$__internal_0_$__cuda_sm3x_div_rn_noftz_f32_slowpath:
[--C-:B------:R-:W-:Y:S01]  /*1280*/  SHF.R.U32.HI R11, RZ, 0x17, R9.reuse ;  /* 0x00000017ff0b7819 */ /* 0x100fe20000011609 */
[----:B------:R-:W-:Y:S01]  /*1290*/  BSSY.RECONVERGENT B1, `(.L_x_15) ;  /* 0x0000064000017945 */ /* 0x000fe20003800200 */
[----:B------:R-:W-:Y:S01]  /*12a0*/  SHF.R.U32.HI R10, RZ, 0x17, R2 ;  /* 0x00000017ff0a7819 */ /* 0x000fe20000011602 */
[----:B------:R-:W-:Y:S01]  /*12b0*/  IMAD.MOV.U32 R13, RZ, RZ, R9 ;  /* 0x000000ffff0d7224 */ /* 0x000fe200078e0009 */
[----:B------:R-:W-:Y:S02]  /*12c0*/  LOP3.LUT R11, R11, 0xff, RZ, 0xc0, !PT ;  /* 0x000000ff0b0b7812 */ /* 0x000fe400078ec0ff */
[----:B------:R-:W-:Y:S02]  /*12d0*/  LOP3.LUT R16, R10, 0xff, RZ, 0xc0, !PT ;  /* 0x000000ff0a107812 */ /* 0x000fe400078ec0ff */
[----:B------:R-:W-:Y:S02]  /*12e0*/  IADD3 R15, PT, PT, R11, -0x1, RZ ;  /* 0xffffffff0b0f7810 */ /* 0x000fe40007ffe0ff */
[----:B------:R-:W-:Y:S01]  /*12f0*/  MOV R12, R2 ;  /* 0x00000002000c7202 */ /* 0x000fe20000000f00 */
[----:B------:R-:W-:Y:S01]  /*1300*/  VIADD R14, R16, 0xffffffff ;  /* 0xffffffff100e7836 */ /* 0x000fe20000000000 */
[----:B------:R-:W-:-:S04]  /*1310*/  ISETP.GT.U32.AND P0, PT, R15, 0xfd, PT ;  /* 0x000000fd0f00780c */ /* 0x000fc80003f04070 */
[----:B------:R-:W-:-:S13]  /*1320*/  ISETP.GT.U32.OR P0, PT, R14, 0xfd, P0 ;  /* 0x000000fd0e00780c */ /* 0x000fda0000704470 */
[----:B------:R-:W-:Y:S01]  /*1330*/  @!P0 MOV R10, RZ ;  /* 0x000000ff000a8202 */ /* 0x000fe20000000f00 */
[----:B------:R-:W-:Y:S06]  /*1340*/  @!P0 BRA `(.L_x_16) ;  /* 0x00000000005c8947 */ /* 0x000fec0003800000 */
[----:B------:R-:W-:Y:S02]  /*1350*/  FSETP.GTU.FTZ.AND P1, PT, |R9|, +INF , PT ;  /* 0x7f8000000900780b */ /* 0x000fe40003f3c200 */
[----:B------:R-:W-:-:S04]  /*1360*/  FSETP.GTU.FTZ.AND P0, PT, |R2|, +INF , PT ;  /* 0x7f8000000200780b */ /* 0x000fc80003f1c200 */
[----:B------:R-:W-:-:S13]  /*1370*/  PLOP3.LUT P0, PT, P0, P1, PT, 0xf8, 0x8f ;  /* 0x00000000008f781c */ /* 0x000fda0000703f70 */
[----:B------:R-:W-:Y:S05]  /*1380*/  @P0 BRA `(.L_x_17) ;  /* 0x00000004004c0947 */ /* 0x000fea0003800000 */
[----:B------:R-:W-:-:S13]  /*1390*/  LOP3.LUT P0, RZ, R13, 0x7fffffff, R12, 0xc8, !PT ;  /* 0x7fffffff0dff7812 */ /* 0x000fda000780c80c */
[----:B------:R-:W-:Y:S05]  /*13a0*/  @!P0 BRA `(.L_x_18) ;  /* 0x00000004003c8947 */ /* 0x000fea0003800000 */
[C---:B------:R-:W-:Y:S02]  /*13b0*/  FSETP.NEU.FTZ.AND P1, PT, |R2|.reuse, +INF , PT ;  /* 0x7f8000000200780b */ /* 0x040fe40003f3d200 */
[----:B------:R-:W-:Y:S02]  /*13c0*/  FSETP.NEU.FTZ.AND P2, PT, |R9|, +INF , PT ;  /* 0x7f8000000900780b */ /* 0x000fe40003f5d200 */
[----:B------:R-:W-:-:S11]  /*13d0*/  FSETP.NEU.FTZ.AND P0, PT, |R2|, +INF , PT ;  /* 0x7f8000000200780b */ /* 0x000fd60003f1d200 */
[----:B------:R-:W-:Y:S05]  /*13e0*/  @!P2 BRA !P1, `(.L_x_18) ;  /* 0x00000004002ca947 */ /* 0x000fea0004800000 */
[----:B------:R-:W-:-:S04]  /*13f0*/  LOP3.LUT P1, RZ, R12, 0x7fffffff, RZ, 0xc0, !PT ;  /* 0x7fffffff0cff7812 */ /* 0x000fc8000782c0ff */
[----:B------:R-:W-:-:S13]  /*1400*/  PLOP3.LUT P1, PT, P2, P1, PT, 0x2f, 0xf2 ;  /* 0x0000000000f2781c */ /* 0x000fda0001722577 */
[----:B------:R-:W-:Y:S05]  /*1410*/  @P1 BRA `(.L_x_19) ;  /* 0x0000000400181947 */ /* 0x000fea0003800000 */
[----:B------:R-:W-:-:S04]  /*1420*/  LOP3.LUT P1, RZ, R13, 0x7fffffff, RZ, 0xc0, !PT ;  /* 0x7fffffff0dff7812 */ /* 0x000fc8000782c0ff */
[----:B------:R-:W-:-:S13]  /*1430*/  PLOP3.LUT P0, PT, P0, P1, PT, 0x2f, 0xf2 ;  /* 0x0000000000f2781c */ /* 0x000fda0000702577 */
[----:B------:R-:W-:Y:S05]  /*1440*/  @P0 BRA `(.L_x_20) ;  /* 0x0000000400000947 */ /* 0x000fea0003800000 */
[----:B------:R-:W-:Y:S02]  /*1450*/  ISETP.GE.AND P0, PT, R14, RZ, PT ;  /* 0x000000ff0e00720c */ /* 0x000fe40003f06270 */
[----:B------:R-:W-:-:S11]  /*1460*/  ISETP.GE.AND P1, PT, R15, RZ, PT ;  /* 0x000000ff0f00720c */ /* 0x000fd60003f26270 */
[----:B------:R-:W-:Y:S01]  /*1470*/  @P0 IMAD.MOV.U32 R10, RZ, RZ, RZ ;  /* 0x000000ffff0a0224 */ /* 0x000fe200078e00ff */
[----:B------:R-:W-:Y:S01]  /*1480*/  @!P0 MOV R10, 0xffffffc0 ;  /* 0xffffffc0000a8802 */ /* 0x000fe20000000f00 */
[----:B------:R-:W-:Y:S01]  /*1490*/  @!P0 FFMA R12, R2, 1.84467440737095516160e+19, RZ ;  /* 0x5f800000020c8823 */ /* 0x000fe200000000ff */
[----:B------:R-:W-:-:S03]  /*14a0*/  @!P1 FFMA R13, R9, 1.84467440737095516160e+19, RZ ;  /* 0x5f800000090d9823 */ /* 0x000fc600000000ff */
[----:B------:R-:W-:-:S07]  /*14b0*/  @!P1 VIADD R10, R10, 0x40 ;  /* 0x000000400a0a9836 */ /* 0x000fce0000000000 */
.L_x_16:
[----:B------:R-:W-:Y:S01]  /*14c0*/  LEA R2, R11, 0xc0800000, 0x17 ;  /* 0xc08000000b027811 */ /* 0x000fe200078eb8ff */
[----:B------:R-:W-:Y:S03]  /*14d0*/  BSSY.RECONVERGENT B2, `(.L_x_21) ;  /* 0x0000036000027945 */ /* 0x000fe60003800200 */
[----:B------:R-:W-:Y:S01]  /*14e0*/  IADD3 R14, PT, PT, -R2, R13, RZ ;  /* 0x0000000d020e7210 */ /* 0x000fe20007ffe1ff */
[----:B------:R-:W-:-:S03]  /*14f0*/  VIADD R13, R16, 0xffffff81 ;  /* 0xffffff81100d7836 */ /* 0x000fc60000000000 */
[----:B------:R-:W0:Y:S01]  /*1500*/  MUFU.RCP R15, R14 ;  /* 0x0000000e000f7308 */ /* 0x000e220000001000 */
[----:B------:R-:W-:Y:S01]  /*1510*/  FADD.FTZ R17, -R14, -RZ ;  /* 0x800000ff0e117221 */ /* 0x000fe20000010100 */
[C---:B------:R-:W-:Y:S01]  /*1520*/  IMAD R2, R13.reuse, -0x800000, R12 ;  /* 0xff8000000d027824 */ /* 0x040fe200078e020c */
[----:B------:R-:W-:-:S04]  /*1530*/  IADD3 R13, PT, PT, R13, 0x7f, -R11 ;  /* 0x0000007f0d0d7810 */ /* 0x000fc80007ffe80b */
[----:B------:R-:W-:Y:S01]  /*1540*/  IADD3 R13, PT, PT, R13, R10, RZ ;  /* 0x0000000a0d0d7210 */ /* 0x000fe20007ffe0ff */
[----:B0-----:R-:W-:-:S04]  /*1550*/  FFMA R16, R15, R17, 1 ;  /* 0x3f8000000f107423 */ /* 0x001fc80000000011 */
[----:B------:R-:W-:-:S04]  /*1560*/  FFMA R19, R15, R16, R15 ;  /* 0x000000100f137223 */ /* 0x000fc8000000000f */
[----:B------:R-:W-:-:S04]  /*1570*/  FFMA R12, R2, R19, RZ ;  /* 0x00000013020c7223 */ /* 0x000fc800000000ff */
[----:B------:R-:W-:-:S04]  /*1580*/  FFMA R15, R17, R12, R2 ;  /* 0x0000000c110f7223 */ /* 0x000fc80000000002 */
[----:B------:R-:W-:-:S04]  /*1590*/  FFMA R16, R19, R15, R12 ;  /* 0x0000000f13107223 */ /* 0x000fc8000000000c */
[----:B------:R-:W-:-:S04]  /*15a0*/  FFMA R17, R17, R16, R2 ;  /* 0x0000001011117223 */ /* 0x000fc80000000002 */
[----:B------:R-:W-:-:S05]  /*15b0*/  FFMA R2, R19, R17, R16 ;  /* 0x0000001113027223 */ /* 0x000fca0000000010 */
[----:B------:R-:W-:-:S04]  /*15c0*/  SHF.R.U32.HI R11, RZ, 0x17, R2 ;  /* 0x00000017ff0b7819 */ /* 0x000fc80000011602 */
[----:B------:R-:W-:-:S05]  /*15d0*/  LOP3.LUT R11, R11, 0xff, RZ, 0xc0, !PT ;  /* 0x000000ff0b0b7812 */ /* 0x000fca00078ec0ff */
[----:B------:R-:W-:-:S05]  /*15e0*/  IMAD.IADD R14, R11, 0x1, R13 ;  /* 0x000000010b0e7824 */ /* 0x000fca00078e020d */
[----:B------:R-:W-:-:S04]  /*15f0*/  IADD3 R10, PT, PT, R14, -0x1, RZ ;  /* 0xffffffff0e0a7810 */ /* 0x000fc80007ffe0ff */
[----:B------:R-:W-:-:S13]  /*1600*/  ISETP.GE.U32.AND P0, PT, R10, 0xfe, PT ;  /* 0x000000fe0a00780c */ /* 0x000fda0003f06070 */
[----:B------:R-:W-:Y:S05]  /*1610*/  @!P0 BRA `(.L_x_22) ;  /* 0x0000000000808947 */ /* 0x000fea0003800000 */
[----:B------:R-:W-:-:S13]  /*1620*/  ISETP.GT.AND P0, PT, R14, 0xfe, PT ;  /* 0x000000fe0e00780c */ /* 0x000fda0003f04270 */
[----:B------:R-:W-:Y:S05]  /*1630*/  @P0 BRA `(.L_x_23) ;  /* 0x00000000006c0947 */ /* 0x000fea0003800000 */
[----:B------:R-:W-:-:S13]  /*1640*/  ISETP.GE.AND P0, PT, R14, 0x1, PT ;  /* 0x000000010e00780c */ /* 0x000fda0003f06270 */
[----:B------:R-:W-:Y:S05]  /*1650*/  @P0 BRA `(.L_x_24) ;  /* 0x0000000000740947 */ /* 0x000fea0003800000 */
[----:B------:R-:W-:Y:S02]  /*1660*/  ISETP.GE.AND P0, PT, R14, -0x18, PT ;  /* 0xffffffe80e00780c */ /* 0x000fe40003f06270 */
[----:B------:R-:W-:-:S11]  /*1670*/  LOP3.LUT R2, R2, 0x80000000, RZ, 0xc0, !PT ;  /* 0x8000000002027812 */ /* 0x000fd600078ec0ff */
[----:B------:R-:W-:Y:S05]  /*1680*/  @!P0 BRA `(.L_x_24) ;  /* 0x0000000000688947 */ /* 0x000fea0003800000 */
[CCC-:B------:R-:W-:Y:S01]  /*1690*/  FFMA.RZ R10, R19.reuse, R17.reuse, R16.reuse ;  /* 0x00000011130a7223 */ /* 0x1c0fe2000000c010 */
[C---:B------:R-:W-:Y:S02]  /*16a0*/  VIADD R13, R14.reuse, 0x20 ;  /* 0x000000200e0d7836 */ /* 0x040fe40000000000 */
[CCC-:B------:R-:W-:Y:S01]  /*16b0*/  FFMA.RM R11, R19.reuse, R17.reuse, R16.reuse ;  /* 0x00000011130b7223 */ /* 0x1c0fe20000004010 */
[----:B------:R-:W-:Y:S02]  /*16c0*/  ISETP.NE.AND P2, PT, R14, RZ, PT ;  /* 0x000000ff0e00720c */ /* 0x000fe40003f45270 */
[----:B------:R-:W-:Y:S01]  /*16d0*/  LOP3.LUT R12, R10, 0x7fffff, RZ, 0xc0, !PT ;  /* 0x007fffff0a0c7812 */ /* 0x000fe200078ec0ff */
[----:B------:R-:W-:Y:S01]  /*16e0*/  FFMA.RP R10, R19, R17, R16 ;  /* 0x00000011130a7223 */ /* 0x000fe20000008010 */
[----:B------:R-:W-:Y:S02]  /*16f0*/  ISETP.NE.AND P1, PT, R14, RZ, PT ;  /* 0x000000ff0e00720c */ /* 0x000fe40003f25270 */
[----:B------:R-:W-:-:S02]  /*1700*/  LOP3.LUT R12, R12, 0x800000, RZ, 0xfc, !PT ;  /* 0x008000000c0c7812 */ /* 0x000fc400078efcff */
[----:B------:R-:W-:Y:S02]  /*1710*/  IADD3 R14, PT, PT, -R14, RZ, RZ ;  /* 0x000000ff0e0e7210 */ /* 0x000fe40007ffe1ff */
[----:B------:R-:W-:Y:S02]  /*1720*/  SHF.L.U32 R13, R12, R13, RZ ;  /* 0x0000000d0c0d7219 */ /* 0x000fe400000006ff */
[----:B------:R-:W-:Y:S02]  /*1730*/  FSETP.NEU.FTZ.AND P0, PT, R10, R11, PT ;  /* 0x0000000b0a00720b */ /* 0x000fe40003f1d000 */
[----:B------:R-:W-:Y:S02]  /*1740*/  SEL R11, R14, RZ, P2 ;  /* 0x000000ff0e0b7207 */ /* 0x000fe40001000000 */
[----:B------:R-:W-:Y:S02]  /*1750*/  ISETP.NE.AND P1, PT, R13, RZ, P1 ;  /* 0x000000ff0d00720c */ /* 0x000fe40000f25270 */
[----:B------:R-:W-:-:S02]  /*1760*/  SHF.R.U32.HI R11, RZ, R11, R12 ;  /* 0x0000000bff0b7219 */ /* 0x000fc4000001160c */
[----:B------:R-:W-:Y:S02]  /*1770*/  PLOP3.LUT P0, PT, P0, P1, PT, 0xf8, 0x8f ;  /* 0x00000000008f781c */ /* 0x000fe40000703f70 */
[----:B------:R-:W-:Y:S02]  /*1780*/  SHF.R.U32.HI R13, RZ, 0x1, R11 ;  /* 0x00000001ff0d7819 */ /* 0x000fe4000001160b */
[----:B------:R-:W-:-:S04]  /*1790*/  SEL R10, RZ, 0x1, !P0 ;  /* 0x00000001ff0a7807 */ /* 0x000fc80004000000 */
[----:B------:R-:W-:-:S04]  /*17a0*/  LOP3.LUT R10, R10, 0x1, R13, 0xf8, !PT ;  /* 0x000000010a0a7812 */ /* 0x000fc800078ef80d */
[----:B------:R-:W-:-:S05]  /*17b0*/  LOP3.LUT R10, R10, R11, RZ, 0xc0, !PT ;  /* 0x0000000b0a0a7212 */ /* 0x000fca00078ec0ff */
[----:B------:R-:W-:-:S05]  /*17c0*/  IMAD.IADD R13, R13, 0x1, R10 ;  /* 0x000000010d0d7824 */ /* 0x000fca00078e020a */
[----:B------:R-:W-:Y:S01]  /*17d0*/  LOP3.LUT R2, R13, R2, RZ, 0xfc, !PT ;  /* 0x000000020d027212 */ /* 0x000fe200078efcff */
[----:B------:R-:W-:Y:S06]  /*17e0*/  BRA `(.L_x_24) ;  /* 0x0000000000107947 */ /* 0x000fec0003800000 */
.L_x_23:
[----:B------:R-:W-:-:S04]  /*17f0*/  LOP3.LUT R2, R2, 0x80000000, RZ, 0xc0, !PT ;  /* 0x8000000002027812 */ /* 0x000fc800078ec0ff */
[----:B------:R-:W-:Y:S01]  /*1800*/  LOP3.LUT R2, R2, 0x7f800000, RZ, 0xfc, !PT ;  /* 0x7f80000002027812 */ /* 0x000fe200078efcff */
[----:B------:R-:W-:Y:S06]  /*1810*/  BRA `(.L_x_24) ;  /* 0x0000000000047947 */ /* 0x000fec0003800000 */
.L_x_22:
[----:B------:R-:W-:-:S07]  /*1820*/  LEA R2, R13, R2, 0x17 ;  /* 0x000000020d027211 */ /* 0x000fce00078eb8ff */
.L_x_24:
[----:B------:R-:W-:Y:S05]  /*1830*/  BSYNC.RECONVERGENT B2 ;  /* 0x0000000000027941 */ /* 0x000fea0003800200 */
.L_x_21:
[----:B------:R-:W-:Y:S05]  /*1840*/  BRA `(.L_x_25) ;  /* 0x0000000000207947 */ /* 0x000fea0003800000 */
.L_x_20:
[----:B------:R-:W-:-:S04]  /*1850*/  LOP3.LUT R2, R13, 0x80000000, R12, 0x48, !PT ;  /* 0x800000000d027812 */ /* 0x000fc800078e480c */
[----:B------:R-:W-:Y:S01]  /*1860*/  LOP3.LUT R2, R2, 0x7f800000, RZ, 0xfc, !PT ;  /* 0x7f80000002027812 */ /* 0x000fe200078efcff */
[----:B------:R-:W-:Y:S06]  /*1870*/  BRA `(.L_x_25) ;  /* 0x0000000000147947 */ /* 0x000fec0003800000 */
.L_x_19:
[----:B------:R-:W-:Y:S01]  /*1880*/  LOP3.LUT R2, R13, 0x80000000, R12, 0x48, !PT ;  /* 0x800000000d027812 */ /* 0x000fe200078e480c */
[----:B------:R-:W-:Y:S06]  /*1890*/  BRA `(.L_x_25) ;  /* 0x00000000000c7947 */ /* 0x000fec0003800000 */
.L_x_18:
[----:B------:R-:W0:Y:S01]  /*18a0*/  MUFU.RSQ R2, -QNAN ;  /* 0xffc0000000027908 */ /* 0x000e220000001400 */
[----:B------:R-:W-:Y:S05]  /*18b0*/  BRA `(.L_x_25) ;  /* 0x0000000000047947 */ /* 0x000fea0003800000 */
.L_x_17:
[----:B------:R-:W-:-:S07]  /*18c0*/  FADD.FTZ R2, R2, R9 ;  /* 0x0000000902027221 */ /* 0x000fce0000010000 */
.L_x_25:
[----:B------:R-:W-:Y:S05]  /*18d0*/  BSYNC.RECONVERGENT B1 ;  /* 0x0000000000017941 */ /* 0x000fea0003800200 */
.L_x_15:
[----:B------:R-:W-:Y:S02]  /*18e0*/  HFMA2 R11, -RZ, RZ, 0, 0 ;  /* 0x00000000ff0b7431 */ /* 0x000fe400000001ff */
[----:B------:R-:W-:-:S04]  /*18f0*/  IMAD.MOV.U32 R10, RZ, RZ, R8 ;  /* 0x000000ffff0a7224 */ /* 0x000fc800078e0008 */
[----:B0-----:R-:W-:Y:S05]  /*1900*/  RET.REL.NODEC R10 `(_Z23waller_attention_kernelPKfS0_S0_Pfiif) ;  /* 0xffffffe40abc7950 */ /* 0x001fea0003c3ffff */
.L_x_26:
[----:B------:R-:W-:-:S00]  /*1910*/  BRA `(.L_x_26) ;  /* 0xfffffffc00fc7947 */ /* 0x000fc0000383ffff */
[----:B------:R-:W-:-:S00]  /*1920*/  NOP ;  /* 0x0000000000007918 */ /* 0x000fc00000000000 */
        /* <DEDUP_REMOVED lines=13> */
.L_x_27:


//--------------------- .nv.shared.reserved.0     --------------------------
	.section	.nv.shared.reserved.0,"aw",@nobits
	.weak		__nv_reservedSMEM_offset_0_alias
	.size		__nv_reservedSMEM_offset_0_alias, 0, 64
	.other		__nv_reservedSMEM_offset_0_alias,@"STO_CUDA_RESERVED_SHARED STV_DEFAULT"
__nv_reservedSMEM_offset_0_alias:
	.zero		0
	.zero		64


//--------------------- .nv.constant0._Z23waller_attention_kernelPKfS0_S0_Pfiif --------------------------
	.section	.nv.constant0._Z23waller_attention_kernelPKfS0_S0_Pfiif,"a",@progbits
	.sectionflags	@""
	.align	4
.nv.constant0._Z23waller_attention_kernelPKfS0_S0_Pfiif:
	.zero		940


//--------------------- SYMBOLS --------------------------

	.type		.nv.reservedSmem.offset0,@object
	.size		.nv.reservedSmem.offset0,0x4
